//
// Generated by NVIDIA NVVM Compiler
//
// Compiler Build ID: CL-36424714
// Cuda compilation tools, release 13.0, V13.0.88
// Based on NVVM 20.0.0
//

.version 9.0
.target sm_100
.address_size 64

	// .globl	_Z9matrixMulPiS_S_iiii
// _ZZ14matrixMulTiledPiS_S_iE4sh_a has been demoted
// _ZZ14matrixMulTiledPiS_S_iE4sh_b has been demoted

.visible .entry _Z9matrixMulPiS_S_iiii(
	.param .u64 .ptr .align 1 _Z9matrixMulPiS_S_iiii_param_0,
	.param .u64 .ptr .align 1 _Z9matrixMulPiS_S_iiii_param_1,
	.param .u64 .ptr .align 1 _Z9matrixMulPiS_S_iiii_param_2,
	.param .u32 _Z9matrixMulPiS_S_iiii_param_3,
	.param .u32 _Z9matrixMulPiS_S_iiii_param_4,
	.param .u32 _Z9matrixMulPiS_S_iiii_param_5,
	.param .u32 _Z9matrixMulPiS_S_iiii_param_6
)
{
	.reg .pred 	%p<10>;
	.reg .b32 	%r<109>;
	.reg .b64 	%rd<40>;

	ld.param.u64 	%rd5, [_Z9matrixMulPiS_S_iiii_param_0];
	ld.param.u64 	%rd6, [_Z9matrixMulPiS_S_iiii_param_1];
	ld.param.u64 	%rd4, [_Z9matrixMulPiS_S_iiii_param_2];
	ld.param.u32 	%r32, [_Z9matrixMulPiS_S_iiii_param_3];
	ld.param.u32 	%r33, [_Z9matrixMulPiS_S_iiii_param_4];
	ld.param.u32 	%r34, [_Z9matrixMulPiS_S_iiii_param_6];
	cvta.to.global.u64 	%rd1, %rd6;
	cvta.to.global.u64 	%rd2, %rd5;
	mov.u32 	%r36, %ntid.x;
	mov.u32 	%r37, %ctaid.x;
	mov.u32 	%r38, %tid.x;
	mad.lo.s32 	%r39, %r36, %r37, %r38;
	div.s32 	%r1, %r39, %r34;
	mul.lo.s32 	%r40, %r1, %r34;
	sub.s32 	%r2, %r39, %r40;
	setp.lt.s32 	%p1, %r33, 1;
	mov.b32 	%r108, 0;
	@%p1 bra 	$L__BB0_12;
	mul.lo.s32 	%r3, %r1, %r33;
	and.b32  	%r4, %r33, 7;
	setp.lt.u32 	%p2, %r33, 8;
	mov.b32 	%r103, 0;
	mov.u32 	%r108, %r103;
	@%p2 bra 	$L__BB0_4;
	and.b32  	%r103, %r33, 2147483640;
	neg.s32 	%r97, %r103;
	shl.b32 	%r7, %r34, 3;
	add.s64 	%rd3, %rd2, 16;
	mov.b32 	%r108, 0;
	mul.wide.s32 	%rd11, %r34, 4;
	mov.u32 	%r95, %r3;
	mov.u32 	%r96, %r2;
$L__BB0_3:
	.pragma "nounroll";
	mul.wide.s32 	%rd7, %r95, 4;
	add.s64 	%rd8, %rd3, %rd7;
	ld.global.u32 	%r44, [%rd8+-16];
	mul.wide.s32 	%rd9, %r96, 4;
	add.s64 	%rd10, %rd1, %rd9;
	ld.global.u32 	%r45, [%rd10];
	mad.lo.s32 	%r46, %r45, %r44, %r108;
	ld.global.u32 	%r47, [%rd8+-12];
	add.s64 	%rd12, %rd10, %rd11;
	ld.global.u32 	%r48, [%rd12];
	mad.lo.s32 	%r49, %r48, %r47, %r46;
	ld.global.u32 	%r50, [%rd8+-8];
	add.s64 	%rd13, %rd12, %rd11;
	ld.global.u32 	%r51, [%rd13];
	mad.lo.s32 	%r52, %r51, %r50, %r49;
	ld.global.u32 	%r53, [%rd8+-4];
	add.s64 	%rd14, %rd13, %rd11;
	ld.global.u32 	%r54, [%rd14];
	mad.lo.s32 	%r55, %r54, %r53, %r52;
	ld.global.u32 	%r56, [%rd8];
	add.s64 	%rd15, %rd14, %rd11;
	ld.global.u32 	%r57, [%rd15];
	mad.lo.s32 	%r58, %r57, %r56, %r55;
	ld.global.u32 	%r59, [%rd8+4];
	add.s64 	%rd16, %rd15, %rd11;
	ld.global.u32 	%r60, [%rd16];
	mad.lo.s32 	%r61, %r60, %r59, %r58;
	ld.global.u32 	%r62, [%rd8+8];
	add.s64 	%rd17, %rd16, %rd11;
	ld.global.u32 	%r63, [%rd17];
	mad.lo.s32 	%r64, %r63, %r62, %r61;
	ld.global.u32 	%r65, [%rd8+12];
	add.s64 	%rd18, %rd17, %rd11;
	ld.global.u32 	%r66, [%rd18];
	mad.lo.s32 	%r108, %r66, %r65, %r64;
	add.s32 	%r97, %r97, 8;
	add.s32 	%r96, %r96, %r7;
	add.s32 	%r95, %r95, 8;
	setp.ne.s32 	%p3, %r97, 0;
	@%p3 bra 	$L__BB0_3;
$L__BB0_4:
	setp.eq.s32 	%p4, %r4, 0;
	@%p4 bra 	$L__BB0_12;
	and.b32  	%r19, %r33, 3;
	setp.lt.u32 	%p5, %r4, 4;
	@%p5 bra 	$L__BB0_7;
	add.s32 	%r68, %r103, %r3;
	mul.wide.s32 	%rd19, %r68, 4;
	add.s64 	%rd20, %rd2, %rd19;
	ld.global.u32 	%r69, [%rd20];
	mad.lo.s32 	%r70, %r103, %r34, %r2;
	mul.wide.s32 	%rd21, %r70, 4;
	add.s64 	%rd22, %rd1, %rd21;
	ld.global.u32 	%r71, [%rd22];
	mad.lo.s32 	%r72, %r71, %r69, %r108;
	ld.global.u32 	%r73, [%rd20+4];
	mul.wide.s32 	%rd23, %r34, 4;
	add.s64 	%rd24, %rd22, %rd23;
	ld.global.u32 	%r74, [%rd24];
	mad.lo.s32 	%r75, %r74, %r73, %r72;
	ld.global.u32 	%r76, [%rd20+8];
	add.s64 	%rd25, %rd24, %rd23;
	ld.global.u32 	%r77, [%rd25];
	mad.lo.s32 	%r78, %r77, %r76, %r75;
	ld.global.u32 	%r79, [%rd20+12];
	add.s64 	%rd26, %rd25, %rd23;
	ld.global.u32 	%r80, [%rd26];
	mad.lo.s32 	%r108, %r80, %r79, %r78;
	add.s32 	%r103, %r103, 4;
$L__BB0_7:
	setp.eq.s32 	%p6, %r19, 0;
	@%p6 bra 	$L__BB0_12;
	setp.eq.s32 	%p7, %r19, 1;
	@%p7 bra 	$L__BB0_10;
	add.s32 	%r82, %r103, %r3;
	mul.wide.s32 	%rd27, %r82, 4;
	add.s64 	%rd28, %rd2, %rd27;
	ld.global.u32 	%r83, [%rd28];
	mad.lo.s32 	%r84, %r103, %r34, %r2;
	mul.wide.s32 	%rd29, %r84, 4;
	add.s64 	%rd30, %rd1, %rd29;
	ld.global.u32 	%r85, [%rd30];
	mad.lo.s32 	%r86, %r85, %r83, %r108;
	ld.global.u32 	%r87, [%rd28+4];
	mul.wide.s32 	%rd31, %r34, 4;
	add.s64 	%rd32, %rd30, %rd31;
	ld.global.u32 	%r88, [%rd32];
	mad.lo.s32 	%r108, %r88, %r87, %r86;
	add.s32 	%r103, %r103, 2;
$L__BB0_10:
	and.b32  	%r89, %r33, 1;
	setp.eq.b32 	%p8, %r89, 1;
	not.pred 	%p9, %p8;
	@%p9 bra 	$L__BB0_12;
	add.s32 	%r90, %r103, %r3;
	mul.wide.s32 	%rd33, %r90, 4;
	add.s64 	%rd34, %rd2, %rd33;
	ld.global.u32 	%r91, [%rd34];
	mad.lo.s32 	%r92, %r103, %r34, %r2;
	mul.wide.s32 	%rd35, %r92, 4;
	add.s64 	%rd36, %rd1, %rd35;
	ld.global.u32 	%r93, [%rd36];
	mad.lo.s32 	%r108, %r93, %r91, %r108;
$L__BB0_12:
	cvta.to.global.u64 	%rd37, %rd4;
	mad.lo.s32 	%r94, %r1, %r32, %r2;
	mul.wide.s32 	%rd38, %r94, 4;
	add.s64 	%rd39, %rd37, %rd38;
	st.global.u32 	[%rd39], %r108;
	ret;

}
	// .globl	_Z11matrixMul2dPiS_S_i
.visible .entry _Z11matrixMul2dPiS_S_i(
	.param .u64 .ptr .align 1 _Z11matrixMul2dPiS_S_i_param_0,
	.param .u64 .ptr .align 1 _Z11matrixMul2dPiS_S_i_param_1,
	.param .u64 .ptr .align 1 _Z11matrixMul2dPiS_S_i_param_2,
	.param .u32 _Z11matrixMul2dPiS_S_i_param_3
)
{
	.reg .pred 	%p<10>;
	.reg .b32 	%r<105>;
	.reg .b64 	%rd<67>;

	ld.param.u64 	%rd14, [_Z11matrixMul2dPiS_S_i_param_0];
	ld.param.u64 	%rd15, [_Z11matrixMul2dPiS_S_i_param_1];
	ld.param.u32 	%r30, [_Z11matrixMul2dPiS_S_i_param_3];
	cvta.to.global.u64 	%rd1, %rd15;
	cvta.to.global.u64 	%rd2, %rd14;
	mov.u32 	%r31, %ctaid.y;
	mov.u32 	%r32, %ntid.y;
	mov.u32 	%r33, %tid.y;
	mad.lo.s32 	%r1, %r31, %r32, %r33;
	mov.u32 	%r34, %ctaid.x;
	mov.u32 	%r35, %ntid.x;
	mov.u32 	%r36, %tid.x;
	mad.lo.s32 	%r2, %r34, %r35, %r36;
	max.s32 	%r37, %r1, %r2;
	setp.ge.s32 	%p1, %r37, %r30;
	@%p1 bra 	$L__BB1_13;
	mul.lo.s32 	%r3, %r30, %r1;
	and.b32  	%r4, %r30, 7;
	setp.lt.u32 	%p2, %r30, 8;
	mov.b32 	%r99, 0;
	mov.u32 	%r104, %r99;
	@%p2 bra 	$L__BB1_4;
	and.b32  	%r99, %r30, 2147483640;
	neg.s32 	%r93, %r99;
	mul.wide.s32 	%rd16, %r30, 4;
	add.s64 	%rd3, %rd1, %rd16;
	shl.b32 	%r7, %r30, 3;
	mul.wide.s32 	%rd17, %r30, 8;
	add.s64 	%rd4, %rd1, %rd17;
	mul.wide.s32 	%rd18, %r30, 12;
	add.s64 	%rd5, %rd1, %rd18;
	mul.wide.s32 	%rd19, %r30, 16;
	add.s64 	%rd6, %rd1, %rd19;
	mul.wide.s32 	%rd20, %r30, 20;
	add.s64 	%rd7, %rd1, %rd20;
	mul.wide.s32 	%rd21, %r30, 24;
	add.s64 	%rd8, %rd1, %rd21;
	mul.wide.s32 	%rd22, %r30, 28;
	add.s64 	%rd9, %rd1, %rd22;
	mul.wide.u32 	%rd23, %r3, 4;
	add.s64 	%rd24, %rd23, %rd2;
	add.s64 	%rd66, %rd24, 16;
	mov.b32 	%r104, 0;
	mov.u32 	%r92, %r2;
$L__BB1_3:
	.pragma "nounroll";
	mul.wide.s32 	%rd25, %r92, 4;
	add.s64 	%rd26, %rd3, %rd25;
	add.s64 	%rd27, %rd4, %rd25;
	add.s64 	%rd28, %rd5, %rd25;
	add.s64 	%rd29, %rd6, %rd25;
	add.s64 	%rd30, %rd7, %rd25;
	add.s64 	%rd31, %rd8, %rd25;
	add.s64 	%rd32, %rd9, %rd25;
	add.s64 	%rd33, %rd1, %rd25;
	ld.global.u32 	%r41, [%rd66+-16];
	ld.global.u32 	%r42, [%rd33];
	mad.lo.s32 	%r43, %r42, %r41, %r104;
	ld.global.u32 	%r44, [%rd66+-12];
	ld.global.u32 	%r45, [%rd26];
	mad.lo.s32 	%r46, %r45, %r44, %r43;
	ld.global.u32 	%r47, [%rd66+-8];
	ld.global.u32 	%r48, [%rd27];
	mad.lo.s32 	%r49, %r48, %r47, %r46;
	ld.global.u32 	%r50, [%rd66+-4];
	ld.global.u32 	%r51, [%rd28];
	mad.lo.s32 	%r52, %r51, %r50, %r49;
	ld.global.u32 	%r53, [%rd66];
	ld.global.u32 	%r54, [%rd29];
	mad.lo.s32 	%r55, %r54, %r53, %r52;
	ld.global.u32 	%r56, [%rd66+4];
	ld.global.u32 	%r57, [%rd30];
	mad.lo.s32 	%r58, %r57, %r56, %r55;
	ld.global.u32 	%r59, [%rd66+8];
	ld.global.u32 	%r60, [%rd31];
	mad.lo.s32 	%r61, %r60, %r59, %r58;
	ld.global.u32 	%r62, [%rd66+12];
	ld.global.u32 	%r63, [%rd32];
	mad.lo.s32 	%r104, %r63, %r62, %r61;
	add.s32 	%r93, %r93, 8;
	add.s32 	%r92, %r92, %r7;
	add.s64 	%rd66, %rd66, 32;
	setp.ne.s32 	%p3, %r93, 0;
	@%p3 bra 	$L__BB1_3;
$L__BB1_4:
	setp.eq.s32 	%p4, %r4, 0;
	@%p4 bra 	$L__BB1_12;
	and.b32  	%r17, %r30, 3;
	setp.lt.u32 	%p5, %r4, 4;
	@%p5 bra 	$L__BB1_7;
	add.s32 	%r65, %r99, %r3;
	mul.wide.u32 	%rd34, %r65, 4;
	add.s64 	%rd35, %rd2, %rd34;
	ld.global.u32 	%r66, [%rd35];
	mad.lo.s32 	%r67, %r99, %r30, %r2;
	mul.wide.s32 	%rd36, %r67, 4;
	add.s64 	%rd37, %rd1, %rd36;
	ld.global.u32 	%r68, [%rd37];
	mad.lo.s32 	%r69, %r68, %r66, %r104;
	cvt.u64.u32 	%rd38, %r3;
	cvt.u64.u32 	%rd39, %r99;
	add.s64 	%rd40, %rd39, %rd38;
	shl.b64 	%rd41, %rd40, 2;
	add.s64 	%rd42, %rd2, %rd41;
	ld.global.u32 	%r70, [%rd42+4];
	mul.wide.s32 	%rd43, %r30, 4;
	add.s64 	%rd44, %rd37, %rd43;
	ld.global.u32 	%r71, [%rd44];
	mad.lo.s32 	%r72, %r71, %r70, %r69;
	ld.global.u32 	%r73, [%rd42+8];
	add.s64 	%rd45, %rd44, %rd43;
	ld.global.u32 	%r74, [%rd45];
	mad.lo.s32 	%r75, %r74, %r73, %r72;
	ld.global.u32 	%r76, [%rd42+12];
	add.s64 	%rd46, %rd45, %rd43;
	ld.global.u32 	%r77, [%rd46];
	mad.lo.s32 	%r104, %r77, %r76, %r75;
	add.s32 	%r99, %r99, 4;
$L__BB1_7:
	setp.eq.s32 	%p6, %r17, 0;
	@%p6 bra 	$L__BB1_12;
	setp.eq.s32 	%p7, %r17, 1;
	@%p7 bra 	$L__BB1_10;
	add.s32 	%r79, %r99, %r3;
	mul.wide.u32 	%rd47, %r79, 4;
	add.s64 	%rd48, %rd2, %rd47;
	ld.global.u32 	%r80, [%rd48];
	mad.lo.s32 	%r81, %r99, %r30, %r2;
	mul.wide.s32 	%rd49, %r81, 4;
	add.s64 	%rd50, %rd1, %rd49;
	ld.global.u32 	%r82, [%rd50];
	mad.lo.s32 	%r83, %r82, %r80, %r104;
	cvt.u64.u32 	%rd51, %r3;
	cvt.u64.u32 	%rd52, %r99;
	add.s64 	%rd53, %rd52, %rd51;
	shl.b64 	%rd54, %rd53, 2;
	add.s64 	%rd55, %rd2, %rd54;
	ld.global.u32 	%r84, [%rd55+4];
	mul.wide.s32 	%rd56, %r30, 4;
	add.s64 	%rd57, %rd50, %rd56;
	ld.global.u32 	%r85, [%rd57];
	mad.lo.s32 	%r104, %r85, %r84, %r83;
	add.s32 	%r99, %r99, 2;
$L__BB1_10:
	and.b32  	%r86, %r30, 1;
	setp.eq.b32 	%p8, %r86, 1;
	not.pred 	%p9, %p8;
	@%p9 bra 	$L__BB1_12;
	add.s32 	%r87, %r99, %r3;
	mul.wide.u32 	%rd58, %r87, 4;
	add.s64 	%rd59, %rd2, %rd58;
	ld.global.u32 	%r88, [%rd59];
	mad.lo.s32 	%r89, %r99, %r30, %r2;
	mul.wide.s32 	%rd60, %r89, 4;
	add.s64 	%rd61, %rd1, %rd60;
	ld.global.u32 	%r90, [%rd61];
	mad.lo.s32 	%r104, %r90, %r88, %r104;
$L__BB1_12:
	ld.param.u64 	%rd65, [_Z11matrixMul2dPiS_S_i_param_2];
	add.s32 	%r91, %r3, %r2;
	cvta.to.global.u64 	%rd62, %rd65;
	mul.wide.s32 	%rd63, %r91, 4;
	add.s64 	%rd64, %rd62, %rd63;
	st.global.u32 	[%rd64], %r104;
$L__BB1_13:
	ret;

}
	// .globl	_Z14matrixMulTiledPiS_S_i
.visible .entry _Z14matrixMulTiledPiS_S_i(
	.param .u64 .ptr .align 1 _Z14matrixMulTiledPiS_S_i_param_0,
	.param .u64 .ptr .align 1 _Z14matrixMulTiledPiS_S_i_param_1,
	.param .u64 .ptr .align 1 _Z14matrixMulTiledPiS_S_i_param_2,
	.param .u32 _Z14matrixMulTiledPiS_S_i_param_3
)
{
	.reg .pred 	%p<3>;
	.reg .b32 	%r<96>;
	.reg .b64 	%rd<13>;
	// demoted variable
	.shared .align 4 .b8 _ZZ14matrixMulTiledPiS_S_iE4sh_a[1024];
	// demoted variable
	.shared .align 4 .b8 _ZZ14matrixMulTiledPiS_S_iE4sh_b[1024];
	ld.param.u64 	%rd3, [_Z14matrixMulTiledPiS_S_i_param_0];
	ld.param.u64 	%rd4, [_Z14matrixMulTiledPiS_S_i_param_1];
	ld.param.u64 	%rd5, [_Z14matrixMulTiledPiS_S_i_param_2];
	ld.param.u32 	%r22, [_Z14matrixMulTiledPiS_S_i_param_3];
	mov.u32 	%r1, %tid.y;
	mov.u32 	%r2, %tid.x;
	mov.u32 	%r24, %ctaid.y;
	mov.u32 	%r25, %ctaid.x;
	shl.b32 	%r26, %r24, 4;
	add.s32 	%r3, %r26, %r1;
	shl.b32 	%r4, %r25, 4;
	setp.lt.s32 	%p1, %r22, 16;
	mov.b32 	%r95, 0;
	@%p1 bra 	$L__BB2_3;
	shl.b32 	%r28, %r1, 4;
	add.s32 	%r29, %r28, %r2;
	shl.b32 	%r30, %r29, 2;
	mov.u32 	%r31, _ZZ14matrixMulTiledPiS_S_iE4sh_a;
	add.s32 	%r5, %r31, %r30;
	mov.u32 	%r32, _ZZ14matrixMulTiledPiS_S_iE4sh_b;
	add.s32 	%r6, %r32, %r30;
	shl.b32 	%r33, %r1, 6;
	add.s32 	%r7, %r31, %r33;
	shl.b32 	%r34, %r2, 2;
	add.s32 	%r8, %r32, %r34;
	shr.s32 	%r35, %r22, 31;
	shr.u32 	%r36, %r35, 28;
	add.s32 	%r37, %r22, %r36;
	shr.s32 	%r38, %r37, 4;
	neg.s32 	%r93, %r38;
	mad.lo.s32 	%r39, %r1, %r22, %r2;
	add.s32 	%r92, %r39, %r4;
	shl.b32 	%r11, %r22, 4;
	mad.lo.s32 	%r91, %r22, %r3, %r2;
	cvta.to.global.u64 	%rd1, %rd3;
	cvta.to.global.u64 	%rd2, %rd4;
	mov.b32 	%r95, 0;
$L__BB2_2:
	mul.wide.u32 	%rd6, %r91, 4;
	add.s64 	%rd7, %rd1, %rd6;
	ld.global.u32 	%r40, [%rd7];
	st.shared.u32 	[%r5], %r40;
	mul.wide.u32 	%rd8, %r92, 4;
	add.s64 	%rd9, %rd2, %rd8;
	ld.global.u32 	%r41, [%rd9];
	st.shared.u32 	[%r6], %r41;
	bar.sync 	0;
	ld.shared.u32 	%r42, [%r7];
	ld.shared.u32 	%r43, [%r8];
	mad.lo.s32 	%r44, %r43, %r42, %r95;
	ld.shared.u32 	%r45, [%r7+4];
	ld.shared.u32 	%r46, [%r8+64];
	mad.lo.s32 	%r47, %r46, %r45, %r44;
	ld.shared.u32 	%r48, [%r7+8];
	ld.shared.u32 	%r49, [%r8+128];
	mad.lo.s32 	%r50, %r49, %r48, %r47;
	ld.shared.u32 	%r51, [%r7+12];
	ld.shared.u32 	%r52, [%r8+192];
	mad.lo.s32 	%r53, %r52, %r51, %r50;
	ld.shared.u32 	%r54, [%r7+16];
	ld.shared.u32 	%r55, [%r8+256];
	mad.lo.s32 	%r56, %r55, %r54, %r53;
	ld.shared.u32 	%r57, [%r7+20];
	ld.shared.u32 	%r58, [%r8+320];
	mad.lo.s32 	%r59, %r58, %r57, %r56;
	ld.shared.u32 	%r60, [%r7+24];
	ld.shared.u32 	%r61, [%r8+384];
	mad.lo.s32 	%r62, %r61, %r60, %r59;
	ld.shared.u32 	%r63, [%r7+28];
	ld.shared.u32 	%r64, [%r8+448];
	mad.lo.s32 	%r65, %r64, %r63, %r62;
	ld.shared.u32 	%r66, [%r7+32];
	ld.shared.u32 	%r67, [%r8+512];
	mad.lo.s32 	%r68, %r67, %r66, %r65;
	ld.shared.u32 	%r69, [%r7+36];
	ld.shared.u32 	%r70, [%r8+576];
	mad.lo.s32 	%r71, %r70, %r69, %r68;
	ld.shared.u32 	%r72, [%r7+40];
	ld.shared.u32 	%r73, [%r8+640];
	mad.lo.s32 	%r74, %r73, %r72, %r71;
	ld.shared.u32 	%r75, [%r7+44];
	ld.shared.u32 	%r76, [%r8+704];
	mad.lo.s32 	%r77, %r76, %r75, %r74;
	ld.shared.u32 	%r78, [%r7+48];
	ld.shared.u32 	%r79, [%r8+768];
	mad.lo.s32 	%r80, %r79, %r78, %r77;
	ld.shared.u32 	%r81, [%r7+52];
	ld.shared.u32 	%r82, [%r8+832];
	mad.lo.s32 	%r83, %r82, %r81, %r80;
	ld.shared.u32 	%r84, [%r7+56];
	ld.shared.u32 	%r85, [%r8+896];
	mad.lo.s32 	%r86, %r85, %r84, %r83;
	ld.shared.u32 	%r87, [%r7+60];
	ld.shared.u32 	%r88, [%r8+960];
	mad.lo.s32 	%r95, %r88, %r87, %r86;
	bar.sync 	0;
	add.s32 	%r93, %r93, 1;
	setp.ne.s32 	%p2, %r93, 0;
	add.s32 	%r92, %r92, %r11;
	add.s32 	%r91, %r91, 16;
	@%p2 bra 	$L__BB2_2;
$L__BB2_3:
	cvta.to.global.u64 	%rd10, %rd5;
	add.s32 	%r89, %r4, %r2;
	mad.lo.s32 	%r90, %r22, %r3, %r89;
	mul.wide.u32 	%rd11, %r90, 4;
	add.s64 	%rd12, %rd10, %rd11;
	st.global.u32 	[%rd12], %r95;
	ret;

}


// ===== COMPILED SASS (sm_100) =====

	.target	sm_100

	.elftype	@"ET_EXEC"


//--------------------- .note.nv.tkinfo           --------------------------
	.section	.note.nv.tkinfo,"",@"SHT_NOTE"
	.sectionflags	@"SHF_NOTE_NV_TKINFO"
	.tkinfo
        /*0018*/ 	.word	0x00000002
        /*0030*/ 	.string	""
        /*0030*/ 	.string	"ptxas"
        /*0030*/ 	.string	"Cuda compilation tools, release 13.0, V13.0.88"
        /*0030*/ 	.string	"Build cuda_13.0.r13.0/compiler.36424714_0"
        /*0030*/ 	.string	"-arch sm_100 -m 64 "



//--------------------- .note.nv.cuinfo           --------------------------
	.section	.note.nv.cuinfo,"",@"SHT_NOTE"
	.sectionflags	@"SHF_NOTE_NV_CUINFO"
        /*0018*/ 	.short	0x0002
        /*001a*/ 	.short	0x0064
        /*001c*/ 	.short	0x0082
	.zero		2


//--------------------- .nv.info                  --------------------------
	.section	.nv.info,"",@"SHT_CUDA_INFO"
	.align	4


	//----- nvinfo : EIATTR_REGCOUNT
	.align		4
        /*0000*/ 	.byte	0x04, 0x2f
        /*0002*/ 	.short	(.L_1 - .L_0)
	.align		4
.L_0:
        /*0004*/ 	.word	index@(_Z9matrixMulPiS_S_iiii)
        /*0008*/ 	.word	0x00000020


	//----- nvinfo : EIATTR_FRAME_SIZE
	.align		4
.L_1:
        /*000c*/ 	.byte	0x04, 0x11
        /*000e*/ 	.short	(.L_3 - .L_2)
	.align		4
.L_2:
        /*0010*/ 	.word	index@(_Z9matrixMulPiS_S_iiii)
        /*0014*/ 	.word	0x00000000


	//----- nvinfo : EIATTR_REGCOUNT
	.align		4
.L_3:
        /*0018*/ 	.byte	0x04, 0x2f
        /*001a*/ 	.short	(.L_5 - .L_4)
	.align		4
.L_4:
        /*001c*/ 	.word	index@(_Z11matrixMul2dPiS_S_i)
        /*0020*/ 	.word	0x0000001e


	//----- nvinfo : EIATTR_FRAME_SIZE
	.align		4
.L_5:
        /*0024*/ 	.byte	0x04, 0x11
        /*0026*/ 	.short	(.L_7 - .L_6)
	.align		4
.L_6:
        /*0028*/ 	.word	index@(_Z11matrixMul2dPiS_S_i)
        /*002c*/ 	.word	0x00000000


	//----- nvinfo : EIATTR_REGCOUNT
	.align		4
.L_7:
        /*0030*/ 	.byte	0x04, 0x2f
        /*0032*/ 	.short	(.L_9 - .L_8)
	.align		4
.L_8:
        /*0034*/ 	.word	index@(_Z14matrixMulTiledPiS_S_i)
        /*0038*/ 	.word	0x00000020


	//----- nvinfo : EIATTR_FRAME_SIZE
	.align		4
.L_9:
        /*003c*/ 	.byte	0x04, 0x11
        /*003e*/ 	.short	(.L_11 - .L_10)
	.align		4
.L_10:
        /*0040*/ 	.word	index@(_Z14matrixMulTiledPiS_S_i)
        /*0044*/ 	.word	0x00000000


	//----- nvinfo : EIATTR_MIN_STACK_SIZE
	.align		4
.L_11:
        /*0048*/ 	.byte	0x04, 0x12
        /*004a*/ 	.short	(.L_13 - .L_12)
	.align		4
.L_12:
        /*004c*/ 	.word	index@(_Z14matrixMulTiledPiS_S_i)
        /*0050*/ 	.word	0x00000000


	//----- nvinfo : EIATTR_MIN_STACK_SIZE
	.align		4
.L_13:
        /*0054*/ 	.byte	0x04, 0x12
        /*0056*/ 	.short	(.L_15 - .L_14)
	.align		4
.L_14:
        /*0058*/ 	.word	index@(_Z11matrixMul2dPiS_S_i)
        /*005c*/ 	.word	0x00000000


	//----- nvinfo : EIATTR_MIN_STACK_SIZE
	.align		4
.L_15:
        /*0060*/ 	.byte	0x04, 0x12
        /*0062*/ 	.short	(.L_17 - .L_16)
	.align		4
.L_16:
        /*0064*/ 	.word	index@(_Z9matrixMulPiS_S_iiii)
        /*0068*/ 	.word	0x00000000
.L_17:


//--------------------- .nv.compat                --------------------------
	.section	.nv.compat,"",@"SHT_CUDA_COMPAT_INFO"
	.align	4
        /*0000*/ 	.byte	0x02, 0x09, 0x00, 0x00, 0x02, 0x02, 0x01, 0x00, 0x02, 0x05, 0x05, 0x00, 0x03, 0x07, 0x01, 0x01
        /*0010*/ 	.byte	0x02, 0x03, 0x00, 0x00, 0x02, 0x06, 0x01, 0x00, 0x04, 0x0b, 0x08, 0x00, 0x09, 0x00, 0x00, 0x00
        /*0020*/ 	.byte	0x00, 0x00, 0x00, 0x00


//--------------------- .nv.info._Z14matrixMulTiledPiS_S_i --------------------------
	.section	.nv.info._Z14matrixMulTiledPiS_S_i,"",@"SHT_CUDA_INFO"
	.sectionflags	@""
	.align	4


	//----- nvinfo : EIATTR_CUDA_API_VERSION
	.align		4
        /*0000*/ 	.byte	0x04, 0x37
        /*0002*/ 	.short	(.L_19 - .L_18)
.L_18:
        /*0004*/ 	.word	0x00000082


	//----- nvinfo : EIATTR_KPARAM_INFO
	.align		4
.L_19:
        /*0008*/ 	.byte	0x04, 0x17
        /*000a*/ 	.short	(.L_21 - .L_20)
.L_20:
        /*000c*/ 	.word	0x00000000
        /*0010*/ 	.short	0x0003
        /*0012*/ 	.short	0x0018
        /*0014*/ 	.byte	0x00, 0xf0, 0x11, 0x00


	//----- nvinfo : EIATTR_KPARAM_INFO
	.align		4
.L_21:
        /*0018*/ 	.byte	0x04, 0x17
        /*001a*/ 	.short	(.L_23 - .L_22)
.L_22:
        /*001c*/ 	.word	0x00000000
        /*0020*/ 	.short	0x0002
        /*0022*/ 	.short	0x0010
        /*0024*/ 	.byte	0x00, 0xf5, 0x21, 0x00


	//----- nvinfo : EIATTR_KPARAM_INFO
	.align		4
.L_23:
        /*0028*/ 	.byte	0x04, 0x17
        /*002a*/ 	.short	(.L_25 - .L_24)
.L_24:
        /*002c*/ 	.word	0x00000000
        /*0030*/ 	.short	0x0001
        /*0032*/ 	.short	0x0008
        /*0034*/ 	.byte	0x00, 0xf5, 0x21, 0x00


	//----- nvinfo : EIATTR_KPARAM_INFO
	.align		4
.L_25:
        /*0038*/ 	.byte	0x04, 0x17
        /*003a*/ 	.short	(.L_27 - .L_26)
.L_26:
        /*003c*/ 	.word	0x00000000
        /*0040*/ 	.short	0x0000
        /*0042*/ 	.short	0x0000
        /*0044*/ 	.byte	0x00, 0xf5, 0x21, 0x00


	//----- nvinfo : EIATTR_SPARSE_MMA_MASK
	.align		4
.L_27:
        /*0048*/ 	.byte	0x03, 0x50
        /*004a*/ 	.short	0x0000


	//----- nvinfo : EIATTR_MAXREG_COUNT
	.align		4
        /*004c*/ 	.byte	0x03, 0x1b
        /*004e*/ 	.short	0x00ff


	//----- nvinfo : EIATTR_NUM_BARRIERS
	.align		4
        /*0050*/ 	.byte	0x02, 0x4c
        /*0052*/ 	.byte	0x01
	.zero		1


	//----- nvinfo : EIATTR_MERCURY_ISA_VERSION
	.align		4
        /*0054*/ 	.byte	0x03, 0x5f
        /*0056*/ 	.short	0x0101


	//----- nvinfo : EIATTR_VRC_CTA_INIT_COUNT
	.align		4
        /*0058*/ 	.byte	0x02, 0x4a
	.zero		1
	.zero		1


	//----- nvinfo : EIATTR_EXIT_INSTR_OFFSETS
	.align		4
        /*005c*/ 	.byte	0x04, 0x1c
        /*005e*/ 	.short	(.L_29 - .L_28)


	//   ....[0]....
.L_28:
        /*0060*/ 	.word	0x000017e0


	//----- nvinfo : EIATTR_CBANK_PARAM_SIZE
	.align		4
.L_29:
        /*0064*/ 	.byte	0x03, 0x19
        /*0066*/ 	.short	0x001c


	//----- nvinfo : EIATTR_PARAM_CBANK
	.align		4
        /*0068*/ 	.byte	0x04, 0x0a
        /*006a*/ 	.short	(.L_31 - .L_30)
	.align		4
.L_30:
        /*006c*/ 	.word	index@(.nv.constant0._Z14matrixMulTiledPiS_S_i)
        /*0070*/ 	.short	0x0380
        /*0072*/ 	.short	0x001c


	//----- nvinfo : EIATTR_SW_WAR
	.align		4
.L_31:
        /*0074*/ 	.byte	0x04, 0x36
        /*0076*/ 	.short	(.L_33 - .L_32)
.L_32:
        /*0078*/ 	.word	0x00000008
.L_33:


//--------------------- .nv.info._Z11matrixMul2dPiS_S_i --------------------------
	.section	.nv.info._Z11matrixMul2dPiS_S_i,"",@"SHT_CUDA_INFO"
	.sectionflags	@""
	.align	4


	//----- nvinfo : EIATTR_CUDA_API_VERSION
	.align		4
        /*0000*/ 	.byte	0x04, 0x37
        /*0002*/ 	.short	(.L_35 - .L_34)
.L_34:
        /*0004*/ 	.word	0x00000082


	//----- nvinfo : EIATTR_KPARAM_INFO
	.align		4
.L_35:
        /*0008*/ 	.byte	0x04, 0x17
        /*000a*/ 	.short	(.L_37 - .L_36)
.L_36:
        /*000c*/ 	.word	0x00000000
        /*0010*/ 	.short	0x0003
        /*0012*/ 	.short	0x0018
        /*0014*/ 	.byte	0x00, 0xf0, 0x11, 0x00


	//----- nvinfo : EIATTR_KPARAM_INFO
	.align		4
.L_37:
        /*0018*/ 	.byte	0x04, 0x17
        /*001a*/ 	.short	(.L_39 - .L_38)
.L_38:
        /*001c*/ 	.word	0x00000000
        /*0020*/ 	.short	0x0002
        /*0022*/ 	.short	0x0010
        /*0024*/ 	.byte	0x00, 0xf5, 0x21, 0x00


	//----- nvinfo : EIATTR_KPARAM_INFO
	.align		4
.L_39:
        /*0028*/ 	.byte	0x04, 0x17
        /*002a*/ 	.short	(.L_41 - .L_40)
.L_40:
        /*002c*/ 	.word	0x00000000
        /*0030*/ 	.short	0x0001
        /*0032*/ 	.short	0x0008
        /*0034*/ 	.byte	0x00, 0xf5, 0x21, 0x00


	//----- nvinfo : EIATTR_KPARAM_INFO
	.align		4
.L_41:
        /*0038*/ 	.byte	0x04, 0x17
        /*003a*/ 	.short	(.L_43 - .L_42)
.L_42:
        /*003c*/ 	.word	0x00000000
        /*0040*/ 	.short	0x0000
        /*0042*/ 	.short	0x0000
        /*0044*/ 	.byte	0x00, 0xf5, 0x21, 0x00


	//----- nvinfo : EIATTR_SPARSE_MMA_MASK
	.align		4
.L_43:
        /*0048*/ 	.byte	0x03, 0x50
        /*004a*/ 	.short	0x0000


	//----- nvinfo : EIATTR_MAXREG_COUNT
	.align		4
        /*004c*/ 	.byte	0x03, 0x1b
        /*004e*/ 	.short	0x00ff


	//----- nvinfo : EIATTR_MERCURY_ISA_VERSION
	.align		4
        /*0050*/ 	.byte	0x03, 0x5f
        /*0052*/ 	.short	0x0101


	//----- nvinfo : EIATTR_VRC_CTA_INIT_COUNT
	.align		4
        /*0054*/ 	.byte	0x02, 0x4a
	.zero		1
	.zero		1


	//----- nvinfo : EIATTR_EXIT_INSTR_OFFSETS
	.align		4
        /*0058*/ 	.byte	0x04, 0x1c
        /*005a*/ 	.short	(.L_45 - .L_44)


	//   ....[0]....
.L_44:
        /*005c*/ 	.word	0x000000c0


	//   ....[1]....
        /*0060*/ 	.word	0x00000a90


	//----- nvinfo : EIATTR_CBANK_PARAM_SIZE
	.align		4
.L_45:
        /*0064*/ 	.byte	0x03, 0x19
        /*0066*/ 	.short	0x001c


	//----- nvinfo : EIATTR_PARAM_CBANK
	.align		4
        /*0068*/ 	.byte	0x04, 0x0a
        /*006a*/ 	.short	(.L_47 - .L_46)
	.align		4
.L_46:
        /*006c*/ 	.word	index@(.nv.constant0._Z11matrixMul2dPiS_S_i)
        /*0070*/ 	.short	0x0380
        /*0072*/ 	.short	0x001c


	//----- nvinfo : EIATTR_SW_WAR
	.align		4
.L_47:
        /*0074*/ 	.byte	0x04, 0x36
        /*0076*/ 	.short	(.L_49 - .L_48)
.L_48:
        /*0078*/ 	.word	0x00000008
.L_49:


//--------------------- .nv.info._Z9matrixMulPiS_S_iiii --------------------------
	.section	.nv.info._Z9matrixMulPiS_S_iiii,"",@"SHT_CUDA_INFO"
	.sectionflags	@""
	.align	4


	//----- nvinfo : EIATTR_CUDA_API_VERSION
	.align		4
        /*0000*/ 	.byte	0x04, 0x37
        /*0002*/ 	.short	(.L_51 - .L_50)
.L_50:
        /*0004*/ 	.word	0x00000082


	//----- nvinfo : EIATTR_KPARAM_INFO
	.align		4
.L_51:
        /*0008*/ 	.byte	0x04, 0x17
        /*000a*/ 	.short	(.L_53 - .L_52)
.L_52:
        /*000c*/ 	.word	0x00000000
        /*0010*/ 	.short	0x0006
        /*0012*/ 	.short	0x0024
        /*0014*/ 	.byte	0x00, 0xf0, 0x11, 0x00


	//----- nvinfo : EIATTR_KPARAM_INFO
	.align		4
.L_53:
        /*0018*/ 	.byte	0x04, 0x17
        /*001a*/ 	.short	(.L_55 - .L_54)
.L_54:
        /*001c*/ 	.word	0x00000000
        /*0020*/ 	.short	0x0005
        /*0022*/ 	.short	0x0020
        /*0024*/ 	.byte	0x00, 0xf0, 0x11, 0x00


	//----- nvinfo : EIATTR_KPARAM_INFO
	.align		4
.L_55:
        /*0028*/ 	.byte	0x04, 0x17
        /*002a*/ 	.short	(.L_57 - .L_56)
.L_56:
        /*002c*/ 	.word	0x00000000
        /*0030*/ 	.short	0x0004
        /*0032*/ 	.short	0x001c
        /*0034*/ 	.byte	0x00, 0xf0, 0x11, 0x00


	//----- nvinfo : EIATTR_KPARAM_INFO
	.align		4
.L_57:
        /*0038*/ 	.byte	0x04, 0x17
        /*003a*/ 	.short	(.L_59 - .L_58)
.L_58:
        /*003c*/ 	.word	0x00000000
        /*0040*/ 	.short	0x0003
        /*0042*/ 	.short	0x0018
        /*0044*/ 	.byte	0x00, 0xf0, 0x11, 0x00


	//----- nvinfo : EIATTR_KPARAM_INFO
	.align		4
.L_59:
        /*0048*/ 	.byte	0x04, 0x17
        /*004a*/ 	.short	(.L_61 - .L_60)
.L_60:
        /*004c*/ 	.word	0x00000000
        /*0050*/ 	.short	0x0002
        /*0052*/ 	.short	0x0010
        /*0054*/ 	.byte	0x00, 0xf5, 0x21, 0x00


	//----- nvinfo : EIATTR_KPARAM_INFO
	.align		4
.L_61:
        /*0058*/ 	.byte	0x04, 0x17
        /*005a*/ 	.short	(.L_63 - .L_62)
.L_62:
        /*005c*/ 	.word	0x00000000
        /*0060*/ 	.short	0x0001
        /*0062*/ 	.short	0x0008
        /*0064*/ 	.byte	0x00, 0xf5, 0x21, 0x00


	//----- nvinfo : EIATTR_KPARAM_INFO
	.align		4
.L_63:
        /*0068*/ 	.byte	0x04, 0x17
        /*006a*/ 	.short	(.L_65 - .L_64)
.L_64:
        /*006c*/ 	.word	0x00000000
        /*0070*/ 	.short	0x0000
        /*0072*/ 	.short	0x0000
        /*0074*/ 	.byte	0x00, 0xf5, 0x21, 0x00


	//----- nvinfo : EIATTR_SPARSE_MMA_MASK
	.align		4
.L_65:
        /*0078*/ 	.byte	0x03, 0x50
        /*007a*/ 	.short	0x0000


	//----- nvinfo : EIATTR_MAXREG_COUNT
	.align		4
        /*007c*/ 	.byte	0x03, 0x1b
        /*007e*/ 	.short	0x00ff


	//----- nvinfo : EIATTR_MERCURY_ISA_VERSION
	.align		4
        /*0080*/ 	.byte	0x03, 0x5f
        /*0082*/ 	.short	0x0101


	//----- nvinfo : EIATTR_VRC_CTA_INIT_COUNT
	.align		4
        /*0084*/ 	.byte	0x02, 0x4a
	.zero		1
	.zero		1


	//----- nvinfo : EIATTR_EXIT_INSTR_OFFSETS
	.align		4
        /*0088*/ 	.byte	0x04, 0x1c
        /*008a*/ 	.short	(.L_67 - .L_66)


	//   ....[0]....
.L_66:
        /*008c*/ 	.word	0x00000970


	//----- nvinfo : EIATTR_CBANK_PARAM_SIZE
	.align		4
.L_67:
        /*0090*/ 	.byte	0x03, 0x19
        /*0092*/ 	.short	0x0028


	//----- nvinfo : EIATTR_PARAM_CBANK
	.align		4
        /*0094*/ 	.byte	0x04, 0x0a
        /*0096*/ 	.short	(.L_69 - .L_68)
	.align		4
.L_68:
        /*0098*/ 	.word	index@(.nv.constant0._Z9matrixMulPiS_S_iiii)
        /*009c*/ 	.short	0x0380
        /*009e*/ 	.short	0x0028


	//----- nvinfo : EIATTR_SW_WAR
	.align		4
.L_69:
        /*00a0*/ 	.byte	0x04, 0x36
        /*00a2*/ 	.short	(.L_71 - .L_70)
.L_70:
        /*00a4*/ 	.word	0x00000008
.L_71:


//--------------------- .nv.callgraph             --------------------------
	.section	.nv.callgraph,"",@"SHT_CUDA_CALLGRAPH"
	.align	4
	.sectionentsize	8
	.align		4
        /*0000*/ 	.word	0x00000000
	.align		4
        /*0004*/ 	.word	0xffffffff
	.align		4
        /*0008*/ 	.word	0x00000000
	.align		4
        /*000c*/ 	.word	0xfffffffe
	.align		4
        /*0010*/ 	.word	0x00000000
	.align		4
        /*0014*/ 	.word	0xfffffffd
	.align		4
        /*0018*/ 	.word	0x00000000
	.align		4
        /*001c*/ 	.word	0xfffffffc


//--------------------- .text._Z14matrixMulTiledPiS_S_i --------------------------
	.section	.text._Z14matrixMulTiledPiS_S_i,"ax",@progbits
	.align	128
        .global         _Z14matrixMulTiledPiS_S_i
        .type           _Z14matrixMulTiledPiS_S_i,@function
        .size           _Z14matrixMulTiledPiS_S_i,(.L_x_16 - _Z14matrixMulTiledPiS_S_i)
        .other          _Z14matrixMulTiledPiS_S_i,@"STO_CUDA_ENTRY STV_DEFAULT"
_Z14matrixMulTiledPiS_S_i:
.text._Z14matrixMulTiledPiS_S_i:
[----:B------:R-:W-:Y:S08]  /*0000*/  LDC R1, c[0x0][0x37c] ;  /* 0x0000df00ff017b82 */ /* 0x000ff00000000800 */
[----:B------:R-:W0:Y:S01]  /*0010*/  LDC R0, c[0x0][0x398] ;  /* 0x0000e600ff007b82 */ /* 0x000e220000000800 */
[----:B------:R-:W1:Y:S01]  /*0020*/  S2R R6, SR_TID.Y ;  /* 0x0000000000067919 */ /* 0x000e620000002200 */
[----:B------:R-:W2:Y:S01]  /*0030*/  LDCU.64 UR8, c[0x0][0x358] ;  /* 0x00006b00ff0877ac */ /* 0x000ea20008000a00 */
[----:B------:R-:W-:Y:S01]  /*0040*/  HFMA2 R27, -RZ, RZ, 0, 0 ;  /* 0x00000000ff1b7431 */ /* 0x000fe200000001ff */
[----:B------:R-:W1:Y:S01]  /*0050*/  S2R R19, SR_CTAID.Y ;  /* 0x0000000000137919 */ /* 0x000e620000002600 */
[----:B------:R-:W3:Y:S01]  /*0060*/  S2R R3, SR_TID.X ;  /* 0x0000000000037919 */ /* 0x000ee20000002100 */
[----:B------:R-:W4:Y:S01]  /*0070*/  S2R R2, SR_CTAID.X ;  /* 0x0000000000027919 */ /* 0x000f220000002500 */
[----:B0-----:R-:W-:-:S02]  /*0080*/  ISETP.GE.AND P0, PT, R0, 0x10, PT ;  /* 0x000000100000780c */ /* 0x001fc40003f06270 */
[----:B-1----:R-:W-:-:S11]  /*0090*/  LEA R19, R19, R6, 0x4 ;  /* 0x0000000613137211 */ /* 0x002fd600078e20ff */
[----:B--234-:R-:W-:Y:S05]  /*00a0*/  @!P0 BRA `(.L_x_0) ;  /* 0x0000001400b88947 */ /* 0x01cfea0003800000 */
[----:B------:R-:W0:Y:S01]  /*00b0*/  S2UR UR6, SR_CgaCtaId ;  /* 0x00000000000679c3 */ /* 0x000e220000008800 */
[----:B------:R-:W-:Y:S01]  /*00c0*/  SHF.R.S32.HI R5, RZ, 0x1f, R0 ;  /* 0x0000001fff057819 */ /* 0x000fe20000011400 */
[----:B------:R-:W-:Y:S01]  /*00d0*/  UMOV UR4, 0x400 ;  /* 0x0000040000047882 */ /* 0x000fe20000000000 */
[C---:B------:R-:W-:Y:S01]  /*00e0*/  LEA R16, R6.reuse, R3, 0x4 ;  /* 0x0000000306107211 */ /* 0x040fe200078e20ff */
[----:B------:R-:W-:Y:S01]  /*00f0*/  UIADD3 UR5, UPT, UPT, UR4, 0x400, URZ ;  /* 0x0000040004057890 */ /* 0x000fe2000fffe0ff */
[-C--:B------:R-:W-:Y:S01]  /*0100*/  LEA.HI R5, R5, R0.reuse, RZ, 0x4 ;  /* 0x0000000005057211 */ /* 0x080fe200078f20ff */
[-C--:B------:R-:W-:Y:S01]  /*0110*/  IMAD R25, R6, R0.reuse, R3 ;  /* 0x0000000006197224 */ /* 0x080fe200078e0203 */
[----:B------:R-:W-:Y:S01]  /*0120*/  MOV R27, RZ ;  /* 0x000000ff001b7202 */ /* 0x000fe20000000f00 */
[----:B------:R-:W1:Y:S01]  /*0130*/  LDC.64 R22, c[0x0][0x380] ;  /* 0x0000e000ff167b82 */ /* 0x000e620000000a00 */
[----:B------:R-:W-:Y:S01]  /*0140*/  SHF.R.S32.HI R5, RZ, 0x4, R5 ;  /* 0x00000004ff057819 */ /* 0x000fe20000011405 */
[----:B------:R-:W-:Y:S01]  /*0150*/  IMAD R4, R19, R0, R3 ;  /* 0x0000000013047224 */ /* 0x000fe200078e0203 */
[----:B------:R-:W-:-:S02]  /*0160*/  LEA R25, R2, R25, 0x4 ;  /* 0x0000001902197211 */ /* 0x000fc400078e20ff */
[----:B------:R-:W-:-:S03]  /*0170*/  IADD3 R5, PT, PT, -R5, RZ, RZ ;  /* 0x000000ff05057210 */ /* 0x000fc60007ffe1ff */
[----:B------:R-:W2:Y:S01]  /*0180*/  LDC.64 R20, c[0x0][0x388] ;  /* 0x0000e200ff147b82 */ /* 0x000ea20000000a00 */
[----:B------:R-:W-:Y:S01]  /*0190*/  ISETP.GE.AND P0, PT, R5, RZ, PT ;  /* 0x000000ff0500720c */ /* 0x000fe20003f06270 */
[----:B0-----:R-:W-:Y:S02]  /*01a0*/  ULEA UR4, UR6, UR4, 0x18 ;  /* 0x0000000406047291 */ /* 0x001fe4000f8ec0ff */
[----:B------:R-:W-:-:S04]  /*01b0*/  ULEA UR5, UR6, UR5, 0x18 ;  /* 0x0000000506057291 */ /* 0x000fc8000f8ec0ff */
[----:B------:R-:W-:Y:S02]  /*01c0*/  LEA R7, R6, UR4, 0x6 ;  /* 0x0000000406077c11 */ /* 0x000fe4000f8e30ff */
[C---:B------:R-:W-:Y:S02]  /*01d0*/  LEA R17, R16.reuse, UR4, 0x2 ;  /* 0x0000000410117c11 */ /* 0x040fe4000f8e10ff */
[----:B------:R-:W-:Y:S02]  /*01e0*/  LEA R16, R16, UR5, 0x2 ;  /* 0x0000000510107c11 */ /* 0x000fe4000f8e10ff */
[----:B------:R-:W-:Y:S01]  /*01f0*/  LEA R6, R3, UR5, 0x2 ;  /* 0x0000000503067c11 */ /* 0x000fe2000f8e10ff */
[----:B------:R-:W-:Y:S06]  /*0200*/  @P0 BRA `(.L_x_1) ;  /* 0x00000010009c0947 */ /* 0x000fec0003800000 */
[----:B------:R-:W-:Y:S02]  /*0210*/  IADD3 R8, PT, PT, -R5, RZ, RZ ;  /* 0x000000ff05087210 */ /* 0x000fe40007ffe1ff */
[----:B------:R-:W-:Y:S02]  /*0220*/  PLOP3.LUT P0, PT, PT, PT, PT, 0x80, 0x8 ;  /* 0x000000000008781c */ /* 0x000fe40003f0f070 */
[----:B------:R-:W-:-:S13]  /*0230*/  ISETP.GT.AND P1, PT, R8, 0x3, PT ;  /* 0x000000030800780c */ /* 0x000fda0003f24270 */
[----:B------:R-:W-:Y:S05]  /*0240*/  @!P1 BRA `(.L_x_2) ;  /* 0x0000000800f89947 */ /* 0x000fea0003800000 */
[----:B------:R-:W0:Y:S01]  /*0250*/  LDC.64 R14, c[0x0][0x380] ;  /* 0x0000e000ff0e7b82 */ /* 0x000e220000000a00 */
[----:B------:R-:W-:-:S07]  /*0260*/  PLOP3.LUT P0, PT, PT, PT, PT, 0x8, 0x80 ;  /* 0x000000000080781c */ /* 0x000fce0003f0e170 */
[----:B------:R-:W3:Y:S06]  /*0270*/  LDC.64 R12, c[0x0][0x388] ;  /* 0x0000e200ff0c7b82 */ /* 0x000eec0000000a00 */
.L_x_3:
[----:B0-----:R-:W-:-:S04]  /*0280*/  IMAD.WIDE.U32 R8, R4, 0x4, R14 ;  /* 0x0000000404087825 */ /* 0x001fc800078e000e */
[----:B---3--:R-:W-:Y:S01]  /*0290*/  IMAD.WIDE.U32 R28, R25, 0x4, R12 ;  /* 0x00000004191c7825 */ /* 0x008fe200078e000c */
[----:B------:R-:W3:Y:S05]  /*02a0*/  LDG.E R18, desc[UR8][R8.64] ;  /* 0x0000000808127981 */ /* 0x000eea000c1e1900 */
[----:B------:R-:W4:Y:S01]  /*02b0*/  LDG.E R29, desc[UR8][R28.64] ;  /* 0x000000081c1d7981 */ /* 0x000f22000c1e1900 */
[----:B------:R-:W-:-:S03]  /*02c0*/  LEA R25, R0, R25, 0x4 ;  /* 0x0000001900197211 */ /* 0x000fc600078e20ff */
[----:B---3--:R-:W-:Y:S04]  /*02d0*/  STS [R17], R18 ;  /* 0x0000001211007388 */ /* 0x008fe80000000800 */
[----:B----4-:R0:W-:Y:S01]  /*02e0*/  STS [R16], R29 ;  /* 0x0000001d10007388 */ /* 0x0101e20000000800 */
[----:B------:R-:W-:Y:S01]  /*02f0*/  BAR.SYNC.DEFER_BLOCKING 0x0 ;  /* 0x0000000000007b1d */ /* 0x000fe20000010000 */
[----:B0-----:R-:W-:-:S05]  /*0300*/  IADD3 R29, PT, PT, R4, 0x10, RZ ;  /* 0x00000010041d7810 */ /* 0x001fca0007ffe0ff */
[----:B------:R-:W-:Y:S01]  /*0310*/  IMAD.WIDE.U32 R28, R29, 0x4, R14 ;  /* 0x000000041d1c7825 */ /* 0x000fe200078e000e */
[----:B------:R-:W-:Y:S04]  /*0320*/  LDS R24, [R6] ;  /* 0x0000000006187984 */ /* 0x000fe80000000800 */
[----:B------:R-:W0:Y:S04]  /*0330*/  LDS.128 R8, [R7] ;  /* 0x0000000007087984 */ /* 0x000e280000000c00 */
[----:B------:R-:W3:Y:S04]  /*0340*/  LDS R26, [R6+0x40] ;  /* 0x00004000061a7984 */ /* 0x000ee80000000800 */
[----:B------:R-:W-:Y:S01]  /*0350*/  LDS R18, [R6+0x100] ;  /* 0x0001000006127984 */ /* 0x000fe20000000800 */
[----:B0-----:R-:W-:-:S03]  /*0360*/  IMAD R24, R8, R24, R27 ;  /* 0x0000001808187224 */ /* 0x001fc600078e021b */
[----:B------:R-:W0:Y:S01]  /*0370*/  LDS R27, [R6+0x80] ;  /* 0x00008000061b7984 */ /* 0x000e220000000800 */
[----:B---3--:R-:W-:-:S03]  /*0380*/  IMAD R9, R26, R9, R24 ;  /* 0x000000091a097224 */ /* 0x008fc600078e0218 */
[----:B------:R-:W3:Y:S04]  /*0390*/  LDS R8, [R6+0xc0] ;  /* 0x0000c00006087984 */ /* 0x000ee80000000800 */
[----:B------:R-:W-:Y:S04]  /*03a0*/  LDS R24, [R6+0x140] ;  /* 0x0001400006187984 */ /* 0x000fe80000000800 */
[----:B------:R-:W-:Y:S01]  /*03b0*/  LDS R26, [R6+0x1c0] ;  /* 0x0001c000061a7984 */ /* 0x000fe20000000800 */
[----:B0-----:R-:W-:-:S04]  /*03c0*/  IMAD R10, R27, R10, R9 ;  /* 0x0000000a1b0a7224 */ /* 0x001fc800078e0209 */
[----:B---3--:R-:W-:Y:S02]  /*03d0*/  IMAD R27, R8, R11, R10 ;  /* 0x0000000b081b7224 */ /* 0x008fe400078e020a */
[----:B------:R-:W0:Y:S02]  /*03e0*/  LDS.128 R8, [R7+0x10] ;  /* 0x0000100007087984 */ /* 0x000e240000000c00 */
[----:B0-----:R-:W-:Y:S02]  /*03f0*/  IMAD R8, R8, R18, R27 ;  /* 0x0000001208087224 */ /* 0x001fe400078e021b */
[----:B------:R-:W0:Y:S02]  /*0400*/  LDS R18, [R6+0x180] ;  /* 0x0001800006127984 */ /* 0x000e240000000800 */
[----:B------:R-:W-:Y:S02]  /*0410*/  IMAD R9, R24, R9, R8 ;  /* 0x0000000918097224 */ /* 0x000fe400078e0208 */
[----:B------:R-:W-:Y:S02]  /*0420*/  LDS R24, [R6+0x240] ;  /* 0x0002400006187984 */ /* 0x000fe40000000800 */
[----:B0-----:R-:W-:-:S02]  /*0430*/  IMAD R10, R18, R10, R9 ;  /* 0x0000000a120a7224 */ /* 0x001fc400078e0209 */
[----:B------:R-:W-:Y:S02]  /*0440*/  LDS R18, [R6+0x200] ;  /* 0x0002000006127984 */ /* 0x000fe40000000800 */
[----:B------:R-:W-:Y:S02]  /*0450*/  IMAD R27, R26, R11, R10 ;  /* 0x0000000b1a1b7224 */ /* 0x000fe400078e020a */
[----:B------:R-:W0:Y:S04]  /*0460*/  LDS.128 R8, [R7+0x20] ;  /* 0x0000200007087984 */ /* 0x000e280000000c00 */
[----:B------:R-:W-:Y:S01]  /*0470*/  LDS R26, [R6+0x2c0] ;  /* 0x0002c000061a7984 */ /* 0x000fe20000000800 */
[----:B0-----:R-:W-:-:S03]  /*0480*/  IMAD R8, R8, R18, R27 ;  /* 0x0000001208087224 */ /* 0x001fc600078e021b */
[----:B------:R-:W0:Y:S01]  /*0490*/  LDS R18, [R6+0x280] ;  /* 0x0002800006127984 */ /* 0x000e220000000800 */
[----:B------:R-:W-:-:S03]  /*04a0*/  IMAD R9, R24, R9, R8 ;  /* 0x0000000918097224 */ /* 0x000fc600078e0208 */
[----:B------:R-:W-:Y:S01]  /*04b0*/  LDS R24, [R6+0x340] ;  /* 0x0003400006187984 */ /* 0x000fe20000000800 */
[----:B0-----:R-:W-:-:S03]  /*04c0*/  IMAD R10, R18, R10, R9 ;  /* 0x0000000a120a7224 */ /* 0x001fc600078e0209 */
[----:B------:R-:W-:Y:S01]  /*04d0*/  LDS R18, [R6+0x300] ;  /* 0x0003000006127984 */ /* 0x000fe20000000800 */
[----:B------:R-:W-:-:S03]  /*04e0*/  IMAD R27, R26, R11, R10 ;  /* 0x0000000b1a1b7224 */ /* 0x000fc600078e020a */
[----:B------:R-:W0:Y:S02]  /*04f0*/  LDS.128 R8, [R7+0x30] ;  /* 0x0000300007087984 */ /* 0x000e240000000c00 */
[----:B0-----:R-:W-:Y:S02]  /*0500*/  IMAD R8, R8, R18, R27 ;  /* 0x0000001208087224 */ /* 0x001fe400078e021b */
[----:B------:R-:W0:Y:S01]  /*0510*/  LDS R18, [R6+0x380] ;  /* 0x0003800006127984 */ /* 0x000e220000000800 */
[----:B------:R-:W-:-:S04]  /*0520*/  IMAD.WIDE.U32 R26, R25, 0x4, R12 ;  /* 0x00000004191a7825 */ /* 0x000fc800078e000c */
[----:B------:R-:W-:Y:S02]  /*0530*/  IMAD R9, R24, R9, R8 ;  /* 0x0000000918097224 */ /* 0x000fe400078e0208 */
[----:B------:R-:W3:Y:S01]  /*0540*/  LDS R8, [R6+0x3c0] ;  /* 0x0003c00006087984 */ /* 0x000ee20000000800 */
[----:B------:R-:W-:Y:S06]  /*0550*/  BAR.SYNC.DEFER_BLOCKING 0x0 ;  /* 0x0000000000007b1d */ /* 0x000fec0000010000 */
[----:B------:R-:W4:Y:S04]  /*0560*/  LDG.E R28, desc[UR8][R28.64] ;  /* 0x000000081c1c7981 */ /* 0x000f28000c1e1900 */
[----:B------:R-:W5:Y:S01]  /*0570*/  LDG.E R27, desc[UR8][R26.64] ;  /* 0x000000081a1b7981 */ /* 0x000f62000c1e1900 */
[----:B0-----:R-:W-:-:S04]  /*0580*/  IMAD R10, R18, R10, R9 ;  /* 0x0000000a120a7224 */ /* 0x001fc800078e0209 */
[----:B---3--:R-:W-:Y:S01]  /*0590*/  IMAD R18, R8, R11, R10 ;  /* 0x0000000b08127224 */ /* 0x008fe200078e020a */
[----:B----4-:R-:W-:Y:S04]  /*05a0*/  STS [R17], R28 ;  /* 0x0000001c11007388 */ /* 0x010fe80000000800 */
[----:B-----5:R-:W-:Y:S01]  /*05b0*/  STS [R16], R27 ;  /* 0x0000001b10007388 */ /* 0x020fe20000000800 */
[----:B------:R-:W-:Y:S06]  /*05c0*/  BAR.SYNC.DEFER_BLOCKING 0x0 ;  /* 0x0000000000007b1d */ /* 0x000fec0000010000 */
[----:B------:R-:W-:Y:S04]  /*05d0*/  LDS R24, [R6] ;  /* 0x0000000006187984 */ /* 0x000fe80000000800 */
[----:B------:R-:W0:Y:S04]  /*05e0*/  LDS.128 R8, [R7] ;  /* 0x0000000007087984 */ /* 0x000e280000000c00 */
[----:B------:R-:W3:Y:S01]  /*05f0*/  LDS R26, [R6+0x40] ;  /* 0x00004000061a7984 */ /* 0x000ee20000000800 */
[----:B0-----:R-:W-:-:S03]  /*0600*/  IMAD R8, R8, R24, R18 ;  /* 0x0000001808087224 */ /* 0x001fc600078e0212 */
[----:B------:R-:W0:Y:S04]  /*0610*/  LDS R18, [R6+0x80] ;  /* 0x0000800006127984 */ /* 0x000e280000000800 */
[----:B------:R-:W4:Y:S01]  /*0620*/  LDS R24, [R6+0xc0] ;  /* 0x0000c00006187984 */ /* 0x000f220000000800 */
[----:B---3--:R-:W-:-:S03]  /*0630*/  IMAD R9, R26, R9, R8 ;  /* 0x000000091a097224 */ /* 0x008fc600078e0208 */
[----:B------:R-:W-:Y:S01]  /*0640*/  LDS R26, [R6+0x1c0] ;  /* 0x0001c000061a7984 */ /* 0x000fe20000000800 */
[----:B0-----:R-:W-:-:S03]  /*0650*/  IMAD R10, R18, R10, R9 ;  /* 0x0000000a120a7224 */ /* 0x001fc600078e0209 */
[----:B------:R-:W-:Y:S01]  /*0660*/  LDS R18, [R6+0x100] ;  /* 0x0001000006127984 */ /* 0x000fe20000000800 */
[----:B----4-:R-:W-:-:S03]  /*0670*/  IMAD R27, R24, R11, R10 ;  /* 0x0000000b181b7224 */ /* 0x010fc600078e020a */
[----:B------:R-:W0:Y:S04]  /*0680*/  LDS.128 R8, [R7+0x10] ;  /* 0x0000100007087984 */ /* 0x000e280000000c00 */
[----:B------:R-:W3:Y:S01]  /*0690*/  LDS R24, [R6+0x140] ;  /* 0x0001400006187984 */ /* 0x000ee20000000800 */
[----:B0-----:R-:W-:-:S03]  /*06a0*/  IMAD R8, R8, R18, R27 ;  /* 0x0000001208087224 */ /* 0x001fc600078e021b */
[----:B------:R-:W0:Y:S01]  /*06b0*/  LDS R18, [R6+0x180] ;  /* 0x0001800006127984 */ /* 0x000e220000000800 */
[----:B---3--:R-:W-:-:S03]  /*06c0*/  IMAD R9, R24, R9, R8 ;  /* 0x0000000918097224 */ /* 0x008fc600078e0208 */
[----:B------:R-:W-:Y:S01]  /*06d0*/  LDS R24, [R6+0x240] ;  /* 0x0002400006187984 */ /* 0x000fe20000000800 */
[----:B0-----:R-:W-:-:S03]  /*06e0*/  IMAD R10, R18, R10, R9 ;  /* 0x0000000a120a7224 */ /* 0x001fc600078e0209 */
[----:B------:R-:W-:Y:S01]  /*06f0*/  LDS R18, [R6+0x200] ;  /* 0x0002000006127984 */ /* 0x000fe20000000800 */
[----:B------:R-:W-:-:S03]  /*0700*/  IMAD R27, R26, R11, R10 ;  /* 0x0000000b1a1b7224 */ /* 0x000fc600078e020a */
        /* <DEDUP_REMOVED lines=9> */
[----:B------:R-:W0:Y:S01]  /*07a0*/  LDS.128 R8, [R7+0x30] ;  /* 0x0000300007087984 */ /* 0x000e220000000c00 */
[----:B------:R-:W-:Y:S02]  /*07b0*/  IADD3 R29, PT, PT, R4, 0x20, RZ ;  /* 0x00000020041d7810 */ /* 0x000fe40007ffe0ff */
[----:B------:R-:W-:-:S03]  /*07c0*/  LEA R25, R0, R25, 0x4 ;  /* 0x0000001900197211 */ /* 0x000fc600078e20ff */
[----:B------:R-:W-:-:S04]  /*07d0*/  IMAD.WIDE.U32 R28, R29, 0x4, R14 ;  /* 0x000000041d1c7825 */ /* 0x000fc800078e000e */
[----:B0-----:R-:W-:Y:S02]  /*07e0*/  IMAD R8, R8, R18, R27 ;  /* 0x0000001208087224 */ /* 0x001fe400078e021b */
[----:B------:R-:W0:Y:S02]  /*07f0*/  LDS R18, [R6+0x380] ;  /* 0x0003800006127984 */ /* 0x000e240000000800 */
[----:B------:R-:W-:Y:S02]  /*0800*/  IMAD R9, R24, R9, R8 ;  /* 0x0000000918097224 */ /* 0x000fe400078e0208 */
[----:B------:R-:W3:Y:S01]  /*0810*/  LDS R8, [R6+0x3c0] ;  /* 0x0003c00006087984 */ /* 0x000ee20000000800 */
[----:B------:R-:W-:Y:S01]  /*0820*/  BAR.SYNC.DEFER_BLOCKING 0x0 ;  /* 0x0000000000007b1d */ /* 0x000fe20000010000 */
[----:B------:R-:W-:-:S05]  /*0830*/  IMAD.WIDE.U32 R26, R25, 0x4, R12 ;  /* 0x00000004191a7825 */ /* 0x000fca00078e000c */
        /* <DEDUP_REMOVED lines=83> */
[----:B------:R-:W-:-:S04]  /*0d70*/  IADD3 R5, PT, PT, R5, 0x4, RZ ;  /* 0x0000000405057810 */ /* 0x000fc80007ffe0ff */
[----:B------:R-:W-:Y:S01]  /*0d80*/  ISETP.GE.AND P1, PT, R5, -0x3, PT ;  /* 0xfffffffd0500780c */ /* 0x000fe20003f26270 */
[----:B0-----:R-:W-:Y:S02]  /*0d90*/  IMAD R8, R8, R18, R27 ;  /* 0x0000001208087224 */ /* 0x001fe400078e021b */
[----:B------:R-:W0:Y:S04]  /*0da0*/  LDS R18, [R6+0x380] ;  /* 0x0003800006127984 */ /* 0x000e280000000800 */
[----:B------:R-:W3:Y:S01]  /*0db0*/  LDS R27, [R6+0x3c0] ;  /* 0x0003c000061b7984 */ /* 0x000ee20000000800 */
[----:B------:R-:W-:Y:S01]  /*0dc0*/  IMAD R9, R24, R9, R8 ;  /* 0x0000000918097224 */ /* 0x000fe200078e0208 */
[----:B------:R-:W-:Y:S02]  /*0dd0*/  IADD3 R4, PT, PT, R4, 0x40, RZ ;  /* 0x0000004004047810 */ /* 0x000fe40007ffe0ff */
[----:B------:R-:W-:Y:S01]  /*0de0*/  LEA R25, R0, R25, 0x4 ;  /* 0x0000001900197211 */ /* 0x000fe200078e20ff */
[----:B0-----:R-:W-:-:S04]  /*0df0*/  IMAD R10, R18, R10, R9 ;  /* 0x0000000a120a7224 */ /* 0x001fc800078e0209 */
[----:B---3--:R-:W-:Y:S01]  /*0e00*/  IMAD R27, R27, R11, R10 ;  /* 0x0000000b1b1b7224 */ /* 0x008fe200078e020a */
[----:B------:R-:W-:Y:S06]  /*0e10*/  BAR.SYNC.DEFER_BLOCKING 0x0 ;  /* 0x0000000000007b1d */ /* 0x000fec0000010000 */
[----:B------:R-:W-:Y:S05]  /*0e20*/  @!P1 BRA `(.L_x_3) ;  /* 0xfffffff400149947 */ /* 0x000fea000383ffff */
.L_x_2:
[----:B------:R-:W-:-:S04]  /*0e30*/  IADD3 R8, PT, PT, -R5, RZ, RZ ;  /* 0x000000ff05087210 */ /* 0x000fc80007ffe1ff */
[----:B------:R-:W-:-:S13]  /*0e40*/  ISETP.GT.AND P1, PT, R8, 0x1, PT ;  /* 0x000000010800780c */ /* 0x000fda0003f24270 */
[----:B------:R-:W-:Y:S05]  /*0e50*/  @!P1 BRA `(.L_x_4) ;  /* 0x0000000400809947 */ /* 0x000fea0003800000 */
[----:B------:R-:W0:Y:S08]  /*0e60*/  LDC.64 R14, c[0x0][0x380] ;  /* 0x0000e000ff0e7b82 */ /* 0x000e300000000a00 */
[----:B------:R-:W3:Y:S01]  /*0e70*/  LDC.64 R12, c[0x0][0x388] ;  /* 0x0000e200ff0c7b82 */ /* 0x000ee20000000a00 */
[----:B0-----:R-:W-:-:S05]  /*0e80*/  IMAD.WIDE.U32 R8, R4, 0x4, R14 ;  /* 0x0000000404087825 */ /* 0x001fca00078e000e */
[----:B------:R-:W4:Y:S01]  /*0e90*/  LDG.E R18, desc[UR8][R8.64] ;  /* 0x0000000808127981 */ /* 0x000f22000c1e1900 */
[----:B---3--:R-:W-:-:S06]  /*0ea0*/  IMAD.WIDE.U32 R28, R25, 0x4, R12 ;  /* 0x00000004191c7825 */ /* 0x008fcc00078e000c */
[----:B------:R-:W3:Y:S04]  /*0eb0*/  LDG.E R29, desc[UR8][R28.64] ;  /* 0x000000081c1d7981 */ /* 0x000ee8000c1e1900 */
[----:B----4-:R-:W-:Y:S04]  /*0ec0*/  STS [R17], R18 ;  /* 0x0000001211007388 */ /* 0x010fe80000000800 */
[----:B---3--:R-:W-:Y:S01]  /*0ed0*/  STS [R16], R29 ;  /* 0x0000001d10007388 */ /* 0x008fe20000000800 */
[----:B------:R-:W-:Y:S06]  /*0ee0*/  BAR.SYNC.DEFER_BLOCKING 0x0 ;  /* 0x0000000000007b1d */ /* 0x000fec0000010000 */
[----:B------:R-:W-:Y:S04]  /*0ef0*/  LDS R24, [R6] ;  /* 0x0000000006187984 */ /* 0x000fe80000000800 */
[----:B------:R-:W0:Y:S04]  /*0f00*/  LDS.128 R8, [R7] ;  /* 0x0000000007087984 */ /* 0x000e280000000c00 */
[----:B------:R-:W3:Y:S04]  /*0f10*/  LDS R26, [R6+0x40] ;  /* 0x00004000061a7984 */ /* 0x000ee80000000800 */
[----:B------:R-:W-:Y:S01]  /*0f20*/  LDS R18, [R6+0x100] ;  /* 0x0001000006127984 */ /* 0x000fe20000000800 */
[----:B0-----:R-:W-:-:S03]  /*0f30*/  IMAD R24, R8, R24, R27 ;  /* 0x0000001808187224 */ /* 0x001fc600078e021b */
[----:B------:R-:W0:Y:S04]  /*0f40*/  LDS R27, [R6+0x80] ;  /* 0x00008000061b7984 */ /* 0x000e280000000800 */
[----:B------:R-:W4:Y:S01]  /*0f50*/  LDS R8, [R6+0xc0] ;  /* 0x0000c00006087984 */ /* 0x000f220000000800 */
[----:B---3--:R-:W-:-:S03]  /*0f60*/  IMAD R9, R26, R9, R24 ;  /* 0x000000091a097224 */ /* 0x008fc600078e0218 */
[----:B------:R-:W-:Y:S04]  /*0f70*/  LDS R24, [R6+0x140] ;  /* 0x0001400006187984 */ /* 0x000fe80000000800 */
[----:B------:R-:W-:Y:S01]  /*0f80*/  LDS R26, [R6+0x1c0] ;  /* 0x0001c000061a7984 */ /* 0x000fe20000000800 */
[----:B0-----:R-:W-:-:S04]  /*0f90*/  IMAD R10, R27, R10, R9 ;  /* 0x0000000a1b0a7224 */ /* 0x001fc800078e0209 */
[----:B----4-:R-:W-:Y:S02]  /*0fa0*/  IMAD R27, R8, R11, R10 ;  /* 0x0000000b081b7224 */ /* 0x010fe400078e020a */
        /* <DEDUP_REMOVED lines=14> */
[----:B0-----:R-:W-:Y:S01]  /*1090*/  IMAD R10, R18, R10, R9 ;  /* 0x0000000a120a7224 */ /* 0x001fe200078e0209 */
[----:B------:R-:W-:Y:S02]  /*10a0*/  IADD3 R29, PT, PT, R4, 0x10, RZ ;  /* 0x00000010041d7810 */ /* 0x000fe40007ffe0ff */
[----:B------:R-:W-:Y:S01]  /*10b0*/  LDS R18, [R6+0x380] ;  /* 0x0003800006127984 */ /* 0x000fe20000000800 */
[----:B------:R-:W-:-:S03]  /*10c0*/  IMAD R24, R26, R11, R10 ;  /* 0x0000000b1a187224 */ /* 0x000fc600078e020a */
[----:B------:R-:W0:Y:S01]  /*10d0*/  LDS.128 R8, [R7+0x30] ;  /* 0x0000300007087984 */ /* 0x000e220000000c00 */
[----:B------:R-:W-:Y:S01]  /*10e0*/  LEA R25, R0, R25, 0x4 ;  /* 0x0000001900197211 */ /* 0x000fe200078e20ff */
[----:B0-----:R-:W-:Y:S02]  /*10f0*/  IMAD R24, R8, R27, R24 ;  /* 0x0000001b08187224 */ /* 0x001fe400078e0218 */
[----:B------:R-:W-:Y:S01]  /*1100*/  IMAD.WIDE.U32 R26, R29, 0x4, R14 ;  /* 0x000000041d1a7825 */ /* 0x000fe200078e000e */
[----:B------:R-:W-:Y:S03]  /*1110*/  LDS R8, [R6+0x3c0] ;  /* 0x0003c00006087984 */ /* 0x000fe60000000800 */
[----:B------:R-:W-:Y:S02]  /*1120*/  IMAD.WIDE.U32 R28, R25, 0x4, R12 ;  /* 0x00000004191c7825 */ /* 0x000fe400078e000c */
[----:B------:R-:W0:Y:S01]  /*1130*/  LDS R12, [R6+0x340] ;  /* 0x00034000060c7984 */ /* 0x000e220000000800 */
[----:B------:R-:W-:Y:S06]  /*1140*/  BAR.SYNC.DEFER_BLOCKING 0x0 ;  /* 0x0000000000007b1d */ /* 0x000fec0000010000 */
[----:B------:R-:W3:Y:S04]  /*1150*/  LDG.E R26, desc[UR8][R26.64] ;  /* 0x000000081a1a7981 */ /* 0x000ee8000c1e1900 */
[----:B------:R-:W4:Y:S01]  /*1160*/  LDG.E R29, desc[UR8][R28.64] ;  /* 0x000000081c1d7981 */ /* 0x000f22000c1e1900 */
[----:B0-----:R-:W-:-:S04]  /*1170*/  IMAD R9, R12, R9, R24 ;  /* 0x000000090c097224 */ /* 0x001fc800078e0218 */
[----:B------:R-:W-:-:S04]  /*1180*/  IMAD R9, R18, R10, R9 ;  /* 0x0000000a12097224 */ /* 0x000fc800078e0209 */
[----:B------:R-:W-:Y:S01]  /*1190*/  IMAD R8, R8, R11, R9 ;  /* 0x0000000b08087224 */ /* 0x000fe200078e0209 */
[----:B------:R-:W-:Y:S02]  /*11a0*/  PLOP3.LUT P0, PT, PT, PT, PT, 0x8, 0x80 ;  /* 0x000000000080781c */ /* 0x000fe40003f0e170 */
[----:B------:R-:W-:Y:S02]  /*11b0*/  IADD3 R5, PT, PT, R5, 0x2, RZ ;  /* 0x0000000205057810 */ /* 0x000fe40007ffe0ff */
[----:B------:R-:W-:Y:S02]  /*11c0*/  IADD3 R4, PT, PT, R4, 0x20, RZ ;  /* 0x0000002004047810 */ /* 0x000fe40007ffe0ff */
[----:B------:R-:W-:Y:S01]  /*11d0*/  LEA R25, R0, R25, 0x4 ;  /* 0x0000001900197211 */ /* 0x000fe200078e20ff */
[----:B---3--:R-:W-:Y:S04]  /*11e0*/  STS [R17], R26 ;  /* 0x0000001a11007388 */ /* 0x008fe80000000800 */
[----:B----4-:R-:W-:Y:S01]  /*11f0*/  STS [R16], R29 ;  /* 0x0000001d10007388 */ /* 0x010fe20000000800 */
[----:B------:R-:W-:Y:S06]  /*1200*/  BAR.SYNC.DEFER_BLOCKING 0x0 ;  /* 0x0000000000007b1d */ /* 0x000fec0000010000 */
[----:B------:R-:W-:Y:S04]  /*1210*/  LDS R27, [R6] ;  /* 0x00000000061b7984 */ /* 0x000fe80000000800 */
[----:B------:R-:W0:Y:S04]  /*1220*/  LDS.128 R12, [R7] ;  /* 0x00000000070c7984 */ /* 0x000e280000000c00 */
[----:B------:R-:W3:Y:S04]  /*1230*/  LDS R24, [R6+0x40] ;  /* 0x0000400006187984 */ /* 0x000ee80000000800 */
[----:B------:R-:W4:Y:S04]  /*1240*/  LDS R18, [R6+0x80] ;  /* 0x0000800006127984 */ /* 0x000f280000000800 */
[----:B------:R-:W-:Y:S01]  /*1250*/  LDS R26, [R6+0x100] ;  /* 0x00010000061a7984 */ /* 0x000fe20000000800 */
[----:B0-----:R-:W-:-:S03]  /*1260*/  IMAD R8, R12, R27, R8 ;  /* 0x0000001b0c087224 */ /* 0x001fc600078e0208 */
[----:B------:R-:W0:Y:S01]  /*1270*/  LDS R12, [R6+0xc0] ;  /* 0x0000c000060c7984 */ /* 0x000e220000000800 */
[----:B---3--:R-:W-:-:S03]  /*1280*/  IMAD R13, R24, R13, R8 ;  /* 0x0000000d180d7224 */ /* 0x008fc600078e0208 */
[----:B------:R-:W3:Y:S04]  /*1290*/  LDS.128 R8, [R7+0x10] ;  /* 0x0000100007087984 */ /* 0x000ee80000000c00 */
[----:B------:R-:W5:Y:S04]  /*12a0*/  LDS R24, [R6+0x140] ;  /* 0x0001400006187984 */ /* 0x000f680000000800 */
[----:B------:R-:W1:Y:S01]  /*12b0*/  LDS R27, [R6+0x180] ;  /* 0x00018000061b7984 */ /* 0x000e620000000800 */
[----:B----4-:R-:W-:-:S03]  /*12c0*/  IMAD R13, R18, R14, R13 ;  /* 0x0000000e120d7224 */ /* 0x010fc600078e020d */
[----:B------:R-:W-:Y:S01]  /*12d0*/  LDS R18, [R6+0x240] ;  /* 0x0002400006127984 */ /* 0x000fe20000000800 */
[----:B0-----:R-:W-:-:S04]  /*12e0*/  IMAD R13, R12, R15, R13 ;  /* 0x0000000f0c0d7224 */ /* 0x001fc800078e020d */
[----:B---3--:R-:W-:Y:S02]  /*12f0*/  IMAD R13, R8, R26, R13 ;  /* 0x0000001a080d7224 */ /* 0x008fe400078e020d */
[----:B------:R-:W0:Y:S02]  /*1300*/  LDS R8, [R6+0x1c0] ;  /* 0x0001c00006087984 */ /* 0x000e240000000800 */
[----:B-----5:R-:W-:Y:S02]  /*1310*/  IMAD R9, R24, R9, R13 ;  /* 0x0000000918097224 */ /* 0x020fe400078e020d */
[----:B------:R-:W-:Y:S04]  /*1320*/  LDS R24, [R6+0x200] ;  /* 0x0002000006187984 */ /* 0x000fe80000000800 */
[----:B------:R-:W3:Y:S01]  /*1330*/  LDS.128 R12, [R7+0x20] ;  /* 0x00002000070c7984 */ /* 0x000ee20000000c00 */
[----:B-1----:R-:W-:-:S03]  /*1340*/  IMAD R9, R27, R10, R9 ;  /* 0x0000000a1b097224 */ /* 0x002fc600078e0209 */
[----:B------:R-:W1:Y:S04]  /*1350*/  LDS R27, [R6+0x280] ;  /* 0x00028000061b7984 */ /* 0x000e680000000800 */
[----:B------:R-:W-:Y:S01]  /*1360*/  LDS R26, [R6+0x380] ;  /* 0x00038000061a7984 */ /* 0x000fe20000000800 */
[----:B0-----:R-:W-:-:S04]  /*1370*/  IMAD R9, R8, R11, R9 ;  /* 0x0000000b08097224 */ /* 0x001fc800078e0209 */
[----:B---3--:R-:W-:Y:S02]  /*1380*/  IMAD R9, R12, R24, R9 ;  /* 0x000000180c097224 */ /* 0x008fe400078e0209 */
[----:B------:R-:W0:Y:S02]  /*1390*/  LDS R12, [R6+0x2c0] ;  /* 0x0002c000060c7984 */ /* 0x000e240000000800 */
[----:B------:R-:W-:Y:S02]  /*13a0*/  IMAD R18, R18, R13, R9 ;  /* 0x0000000d12127224 */ /* 0x000fe400078e0209 */
[----:B------:R-:W-:Y:S04]  /*13b0*/  LDS R13, [R6+0x300] ;  /* 0x00030000060d7984 */ /* 0x000fe80000000800 */
[----:B------:R-:W3:Y:S04]  /*13c0*/  LDS.128 R8, [R7+0x30] ;  /* 0x0000300007087984 */ /* 0x000ee80000000c00 */
[----:B------:R-:W4:Y:S01]  /*13d0*/  LDS R24, [R6+0x340] ;  /* 0x0003400006187984 */ /* 0x000f220000000800 */
[----:B-1----:R-:W-:-:S03]  /*13e0*/  IMAD R18, R27, R14, R18 ;  /* 0x0000000e1b127224 */ /* 0x002fc600078e0212 */
[----:B------:R-:W1:Y:S01]  /*13f0*/  LDS R14, [R6+0x3c0] ;  /* 0x0003c000060e7984 */ /* 0x000e620000000800 */
[----:B0-----:R-:W-:-:S04]  /*1400*/  IMAD R12, R12, R15, R18 ;  /* 0x0000000f0c0c7224 */ /* 0x001fc800078e0212 */
[----:B---3--:R-:W-:-:S04]  /*1410*/  IMAD R8, R8, R13, R12 ;  /* 0x0000000d08087224 */ /* 0x008fc800078e020c */
[----:B----4-:R-:W-:-:S04]  /*1420*/  IMAD R9, R24, R9, R8 ;  /* 0x0000000918097224 */ /* 0x010fc800078e0208 */
[----:B------:R-:W-:-:S04]  /*1430*/  IMAD R9, R26, R10, R9 ;  /* 0x0000000a1a097224 */ /* 0x000fc800078e0209 */
[----:B-1----:R-:W-:Y:S01]  /*1440*/  IMAD R27, R14, R11, R9 ;  /* 0x0000000b0e1b7224 */ /* 0x002fe200078e0209 */
[----:B------:R-:W-:Y:S06]  /*1450*/  BAR.SYNC.DEFER_BLOCKING 0x0 ;  /* 0x0000000000007b1d */ /* 0x000fec0000010000 */
.L_x_4:
[----:B------:R-:W-:-:S13]  /*1460*/  ISETP.NE.OR P0, PT, R5, RZ, P0 ;  /* 0x000000ff0500720c */ /* 0x000fda0000705670 */
[----:B------:R-:W-:Y:S05]  /*1470*/  @!P0 BRA `(.L_x_0) ;  /* 0x0000000000c48947 */ /* 0x000fea0003800000 */
.L_x_1:
[----:B-1----:R-:W-:-:S04]  /*1480*/  IMAD.WIDE.U32 R10, R4, 0x4, R22 ;  /* 0x00000004040a7825 */ /* 0x002fc800078e0016 */
[----:B--2---:R-:W-:Y:S02]  /*1490*/  IMAD.WIDE.U32 R8, R25, 0x4, R20 ;  /* 0x0000000419087825 */ /* 0x004fe400078e0014 */
[----:B------:R-:W2:Y:S04]  /*14a0*/  LDG.E R10, desc[UR8][R10.64] ;  /* 0x000000080a0a7981 */ /* 0x000ea8000c1e1900 */
[----:B------:R-:W3:Y:S01]  /*14b0*/  LDG.E R18, desc[UR8][R8.64] ;  /* 0x0000000808127981 */ /* 0x000ee2000c1e1900 */
[----:B------:R-:W-:Y:S02]  /*14c0*/  IADD3 R5, PT, PT, R5, 0x1, RZ ;  /* 0x0000000105057810 */ /* 0x000fe40007ffe0ff */
[----:B------:R-:W-:Y:S02]  /*14d0*/  IADD3 R4, PT, PT, R4, 0x10, RZ ;  /* 0x0000001004047810 */ /* 0x000fe40007ffe0ff */
[----:B------:R-:W-:-:S02]  /*14e0*/  ISETP.NE.AND P0, PT, R5, RZ, PT ;  /* 0x000000ff0500720c */ /* 0x000fc40003f05270 */
[----:B------:R-:W-:Y:S01]  /*14f0*/  LEA R25, R0, R25, 0x4 ;  /* 0x0000001900197211 */ /* 0x000fe200078e20ff */
[----:B--2---:R-:W-:Y:S04]  /*1500*/  STS [R17], R10 ;  /* 0x0000000a11007388 */ /* 0x004fe80000000800 */
[----:B---3--:R-:W-:Y:S01]  /*1510*/  STS [R16], R18 ;  /* 0x0000001210007388 */ /* 0x008fe20000000800 */
[----:B------:R-:W-:Y:S06]  /*1520*/  BAR.SYNC.DEFER_BLOCKING 0x0 ;  /* 0x0000000000007b1d */ /* 0x000fec0000010000 */
[----:B------:R-:W-:Y:S04]  /*1530*/  LDS R24, [R6] ;  /* 0x0000000006187984 */ /* 0x000fe80000000800 */
[----:B------:R-:W0:Y:S04]  /*1540*/  LDS.128 R12, [R7] ;  /* 0x00000000070c7984 */ /* 0x000e280000000c00 */
[----:B------:R-:W1:Y:S04]  /*1550*/  LDS R26, [R6+0x40] ;  /* 0x00004000061a7984 */ /* 0x000e680000000800 */
[----:B------:R-:W2:Y:S04]  /*1560*/  LDS R29, [R6+0x80] ;  /* 0x00008000061d7984 */ /* 0x000ea80000000800 */
[----:B------:R-:W-:Y:S04]  /*1570*/  LDS.128 R8, [R7+0x10] ;  /* 0x0000100007087984 */ /* 0x000fe80000000c00 */
[----:B------:R-:W-:Y:S01]  /*1580*/  LDS R18, [R6+0x140] ;  /* 0x0001400006127984 */ /* 0x000fe20000000800 */
[----:B0-----:R-:W-:-:S03]  /*1590*/  IMAD R24, R12, R24, R27 ;  /* 0x000000180c187224 */ /* 0x001fc600078e021b */
[----:B------:R-:W0:Y:S01]  /*15a0*/  LDS R12, [R6+0xc0] ;  /* 0x0000c000060c7984 */ /* 0x000e220000000800 */
[----:B-1----:R-:W-:-:S03]  /*15b0*/  IMAD R13, R26, R13, R24 ;  /* 0x0000000d1a0d7224 */ /* 0x002fc600078e0218 */
[----:B------:R-:W1:Y:S01]  /*15c0*/  LDS R24, [R6+0x100] ;  /* 0x0001000006187984 */ /* 0x000e620000000800 */
[----:B--2---:R-:W-:-:S03]  /*15d0*/  IMAD R13, R29, R14, R13 ;  /* 0x0000000e1d0d7224 */ /* 0x004fc600078e020d */
[----:B------:R-:W2:Y:S04]  /*15e0*/  LDS R27, [R6+0x180] ;  /* 0x00018000061b7984 */ /* 0x000ea80000000800 */
[----:B------:R-:W-:Y:S01]  /*15f0*/  LDS R26, [R6+0x380] ;  /* 0x00038000061a7984 */ /* 0x000fe20000000800 */
[----:B0-----:R-:W-:-:S04]  /*1600*/  IMAD R13, R12, R15, R13 ;  /* 0x0000000f0c0d7224 */ /* 0x001fc800078e020d */
[----:B-1----:R-:W-:Y:S02]  /*1610*/  IMAD R13, R8, R24, R13 ;  /* 0x00000018080d7224 */ /* 0x002fe400078e020d */
[----:B------:R-:W0:Y:S02]  /*1620*/  LDS R8, [R6+0x1c0] ;  /* 0x0001c00006087984 */ /* 0x000e240000000800 */
[----:B------:R-:W-:Y:S02]  /*1630*/  IMAD R9, R18, R9, R13 ;  /* 0x0000000912097224 */ /* 0x000fe400078e020d */
[----:B------:R-:W-:Y:S02]  /*1640*/  LDS R24, [R6+0x200] ;  /* 0x0002000006187984 */ /* 0x000fe40000000800 */
[----:B--2---:R-:W-:Y:S02]  /*1650*/  IMAD R9, R27, R10, R9 ;  /* 0x0000000a1b097224 */ /* 0x004fe400078e0209 */
[----:B------:R-:W1:Y:S04]  /*1660*/  LDS.128 R12, [R7+0x20] ;  /* 0x00002000070c7984 */ /* 0x000e680000000c00 */
[----:B------:R-:W2:Y:S04]  /*1670*/  LDS R18, [R6+0x240] ;  /* 0x0002400006127984 */ /* 0x000ea80000000800 */
[----:B------:R-:W3:Y:S01]  /*1680*/  LDS R27, [R6+0x280] ;  /* 0x00028000061b7984 */ /* 0x000ee20000000800 */
[----:B0-----:R-:W-:-:S04]  /*1690*/  IMAD R9, R8, R11, R9 ;  /* 0x0000000b08097224 */ /* 0x001fc800078e0209 */
[----:B-1----:R-:W-:Y:S02]  /*16a0*/  IMAD R9, R12, R24, R9 ;  /* 0x000000180c097224 */ /* 0x002fe400078e0209 */
[----:B------:R-:W0:Y:S02]  /*16b0*/  LDS R12, [R6+0x2c0] ;  /* 0x0002c000060c7984 */ /* 0x000e240000000800 */
[----:B--2---:R-:W-:Y:S02]  /*16c0*/  IMAD R18, R18, R13, R9 ;  /* 0x0000000d12127224 */ /* 0x004fe400078e0209 */
[----:B------:R-:W-:Y:S02]  /*16d0*/  LDS R13, [R6+0x300] ;  /* 0x00030000060d7984 */ /* 0x000fe40000000800 */
[----:B---3--:R-:W-:Y:S02]  /*16e0*/  IMAD R18, R27, R14, R18 ;  /* 0x0000000e1b127224 */ /* 0x008fe400078e0212 */
[----:B------:R-:W1:Y:S04]  /*16f0*/  LDS.128 R8, [R7+0x30] ;  /* 0x0000300007087984 */ /* 0x000e680000000c00 */
[----:B------:R-:W2:Y:S04]  /*1700*/  LDS R24, [R6+0x340] ;  /* 0x0003400006187984 */ /* 0x000ea80000000800 */
[----:B------:R-:W3:Y:S01]  /*1710*/  LDS R14, [R6+0x3c0] ;  /* 0x0003c000060e7984 */ /* 0x000ee20000000800 */
[----:B0-----:R-:W-:-:S04]  /*1720*/  IMAD R12, R12, R15, R18 ;  /* 0x0000000f0c0c7224 */ /* 0x001fc800078e0212 */
[----:B-1----:R-:W-:-:S04]  /*1730*/  IMAD R8, R8, R13, R12 ;  /* 0x0000000d08087224 */ /* 0x002fc800078e020c */
[----:B--2---:R-:W-:-:S04]  /*1740*/  IMAD R9, R24, R9, R8 ;  /* 0x0000000918097224 */ /* 0x004fc800078e0208 */
[----:B------:R-:W-:-:S04]  /*1750*/  IMAD R9, R26, R10, R9 ;  /* 0x0000000a1a097224 */ /* 0x000fc800078e0209 */
[----:B---3--:R-:W-:Y:S01]  /*1760*/  IMAD R27, R14, R11, R9 ;  /* 0x0000000b0e1b7224 */ /* 0x008fe200078e0209 */
[----:B------:R-:W-:Y:S06]  /*1770*/  BAR.SYNC.DEFER_BLOCKING 0x0 ;  /* 0x0000000000007b1d */ /* 0x000fec0000010000 */
[----:B------:R-:W-:Y:S05]  /*1780*/  @P0 BRA `(.L_x_1) ;  /* 0xfffffffc003c0947 */ /* 0x000fea000383ffff */
.L_x_0:
[----:B------:R-:W0:Y:S01]  /*1790*/  LDC.64 R4, c[0x0][0x390] ;  /* 0x0000e400ff047b82 */ /* 0x000e220000000a00 */
[----:B------:R-:W-:-:S05]  /*17a0*/  LEA R2, R2, R3, 0x4 ;  /* 0x0000000302027211 */ /* 0x000fca00078e20ff */
[----:B------:R-:W-:-:S04]  /*17b0*/  IMAD R3, R19, R0, R2 ;  /* 0x0000000013037224 */ /* 0x000fc800078e0202 */
[----:B0-----:R-:W-:-:S05]  /*17c0*/  IMAD.WIDE.U32 R2, R3, 0x4, R4 ;  /* 0x0000000403027825 */ /* 0x001fca00078e0004 */
[----:B------:R-:W-:Y:S01]  /*17d0*/  STG.E desc[UR8][R2.64], R27 ;  /* 0x0000001b02007986 */ /* 0x000fe2000c101908 */
[----:B------:R-:W-:Y:S05]  /*17e0*/  EXIT ;  /* 0x000000000000794d */ /* 0x000fea0003800000 */
.L_x_5:
[----:B------:R-:W-:-:S00]  /*17f0*/  BRA `(.L_x_5) ;  /* 0xfffffffc00fc7947 */ /* 0x000fc0000383ffff */
[----:B------:R-:W-:-:S00]  /*1800*/  NOP ;  /* 0x0000000000007918 */ /* 0x000fc00000000000 */
[----:B------:R-:W-:-:S00]  /*1810*/  NOP ;  /* 0x0000000000007918 */ /* 0x000fc00000000000 */
[----:B------:R-:W-:-:S00]  /*1820*/  NOP ;  /* 0x0000000000007918 */ /* 0x000fc00000000000 */
[----:B------:R-:W-:-:S00]  /*1830*/  NOP ;  /* 0x0000000000007918 */ /* 0x000fc00000000000 */
[----:B------:R-:W-:-:S00]  /*1840*/  NOP ;  /* 0x0000000000007918 */ /* 0x000fc00000000000 */
[----:B------:R-:W-:-:S00]  /*1850*/  NOP ;  /* 0x0000000000007918 */ /* 0x000fc00000000000 */
[----:B------:R-:W-:-:S00]  /*1860*/  NOP ;  /* 0x0000000000007918 */ /* 0x000fc00000000000 */
[----:B------:R-:W-:-:S00]  /*1870*/  NOP ;  /* 0x0000000000007918 */ /* 0x000fc00000000000 */
.L_x_16:


//--------------------- .text._Z11matrixMul2dPiS_S_i --------------------------
	.section	.text._Z11matrixMul2dPiS_S_i,"ax",@progbits
	.align	128
        .global         _Z11matrixMul2dPiS_S_i
        .type           _Z11matrixMul2dPiS_S_i,@function
        .size           _Z11matrixMul2dPiS_S_i,(.L_x_17 - _Z11matrixMul2dPiS_S_i)
        .other          _Z11matrixMul2dPiS_S_i,@"STO_CUDA_ENTRY STV_DEFAULT"
_Z11matrixMul2dPiS_S_i:
.text._Z11matrixMul2dPiS_S_i:
[----:B------:R-:W-:Y:S01]  /*0000*/  LDC R1, c[0x0][0x37c] ;  /* 0x0000df00ff017b82 */ /* 0x000fe20000000800 */
[----:B------:R-:W0:Y:S07]  /*0010*/  S2R R0, SR_TID.Y ;  /* 0x0000000000007919 */ /* 0x000e2e0000002200 */
[----:B------:R-:W0:Y:S01]  /*0020*/  S2UR UR4, SR_CTAID.Y ;  /* 0x00000000000479c3 */ /* 0x000e220000002600 */
[----:B------:R-:W1:Y:S01]  /*0030*/  LDCU UR20, c[0x0][0x398] ;  /* 0x00007300ff1477ac */ /* 0x000e620008000800 */
[----:B------:R-:W2:Y:S06]  /*0040*/  S2R R3, SR_TID.X ;  /* 0x0000000000037919 */ /* 0x000eac0000002100 */
[----:B------:R-:W0:Y:S08]  /*0050*/  LDC R13, c[0x0][0x364] ;  /* 0x0000d900ff0d7b82 */ /* 0x000e300000000800 */
[----:B------:R-:W2:Y:S08]  /*0060*/  S2UR UR5, SR_CTAID.X ;  /* 0x00000000000579c3 */ /* 0x000eb00000002500 */
[----:B------:R-:W2:Y:S01]  /*0070*/  LDC R2, c[0x0][0x360] ;  /* 0x0000d800ff027b82 */ /* 0x000ea20000000800 */
[----:B0-----:R-:W-:-:S02]  /*0080*/  IMAD R13, R13, UR4, R0 ;  /* 0x000000040d0d7c24 */ /* 0x001fc4000f8e0200 */
[----:B--2---:R-:W-:-:S05]  /*0090*/  IMAD R0, R2, UR5, R3 ;  /* 0x0000000502007c24 */ /* 0x004fca000f8e0203 */
[----:B------:R-:W-:-:S04]  /*00a0*/  VIMNMX R2, PT, PT, R13, R0, !PT ;  /* 0x000000000d027248 */ /* 0x000fc80007fe0100 */
[----:B-1----:R-:W-:-:S13]  /*00b0*/  ISETP.GE.AND P0, PT, R2, UR20, PT ;  /* 0x0000001402007c0c */ /* 0x002fda000bf06270 */
[----:B------:R-:W-:Y:S05]  /*00c0*/  @P0 EXIT ;  /* 0x000000000000094d */ /* 0x000fea0003800000 */
[----:B------:R-:W-:Y:S01]  /*00d0*/  UISETP.GE.U32.AND UP0, UPT, UR20, 0x8, UPT ;  /* 0x000000081400788c */ /* 0x000fe2000bf06070 */
[----:B------:R-:W-:Y:S02]  /*00e0*/  HFMA2 R12, -RZ, RZ, 0, 0 ;  /* 0x00000000ff0c7431 */ /* 0x000fe400000001ff */
[----:B------:R-:W-:Y:S01]  /*00f0*/  IMAD R13, R13, UR20, RZ ;  /* 0x000000140d0d7c24 */ /* 0x000fe2000f8e02ff */
[----:B------:R-:W-:Y:S01]  /*0100*/  UMOV UR4, URZ ;  /* 0x000000ff00047c82 */ /* 0x000fe20008000000 */
[----:B------:R-:W0:Y:S04]  /*0110*/  LDCU.64 UR18, c[0x0][0x358] ;  /* 0x00006b00ff1277ac */ /* 0x000e280008000a00 */
[----:B------:R-:W-:Y:S05]  /*0120*/  BRA.U !UP0, `(.L_x_6) ;  /* 0x0000000508047547 */ /* 0x000fea000b800000 */
[----:B------:R-:W1:Y:S01]  /*0130*/  LDCU.128 UR24, c[0x0][0x380] ;  /* 0x00007000ff1877ac */ /* 0x000e620008000c00 */
[----:B------:R-:W-:Y:S02]  /*0140*/  MOV R12, RZ ;  /* 0x000000ff000c7202 */ /* 0x000fe40000000f00 */
[----:B------:R-:W-:Y:S01]  /*0150*/  MOV R14, R0 ;  /* 0x00000000000e7202 */ /* 0x000fe20000000f00 */
[----:B------:R-:W-:-:S04]  /*0160*/  ULOP3.LUT UR4, UR20, 0x7ffffff8, URZ, 0xc0, !UPT ;  /* 0x7ffffff814047892 */ /* 0x000fc8000f8ec0ff */
[----:B------:R-:W-:Y:S01]  /*0170*/  UIADD3 UR5, UPT, UPT, -UR4, URZ, URZ ;  /* 0x000000ff04057290 */ /* 0x000fe2000fffe1ff */
[----:B-1----:R-:W-:Y:S01]  /*0180*/  MOV R2, UR24 ;  /* 0x0000001800027c02 */ /* 0x002fe20008000f00 */
[----:B------:R-:W-:Y:S01]  /*0190*/  UIMAD.WIDE UR6, UR20, 0x8, UR26 ;  /* 0x00000008140678a5 */ /* 0x000fe2000f8e021a */
[----:B------:R-:W-:Y:S01]  /*01a0*/  MOV R3, UR25 ;  /* 0x0000001900037c02 */ /* 0x000fe20008000f00 */
[----:B------:R-:W-:Y:S02]  /*01b0*/  UIMAD.WIDE UR8, UR20, 0xc, UR26 ;  /* 0x0000000c140878a5 */ /* 0x000fe4000f8e021a */
[----:B------:R-:W-:Y:S01]  /*01c0*/  UIMAD.WIDE UR10, UR20, 0x10, UR26 ;  /* 0x00000010140a78a5 */ /* 0x000fe2000f8e021a */
[----:B------:R-:W-:Y:S01]  /*01d0*/  IMAD.WIDE.U32 R2, R13, 0x4, R2 ;  /* 0x000000040d027825 */ /* 0x000fe200078e0002 */
[----:B------:R-:W-:Y:S02]  /*01e0*/  UIMAD.WIDE UR12, UR20, 0x14, UR26 ;  /* 0x00000014140c78a5 */ /* 0x000fe4000f8e021a */
[----:B------:R-:W-:Y:S01]  /*01f0*/  UIMAD.WIDE UR14, UR20, 0x18, UR26 ;  /* 0x00000018140e78a5 */ /* 0x000fe2000f8e021a */
[----:B------:R-:W-:Y:S01]  /*0200*/  IADD3 R2, P0, PT, R2, 0x10, RZ ;  /* 0x0000001002027810 */ /* 0x000fe20007f1e0ff */
[----:B------:R-:W-:-:S03]  /*0210*/  UIMAD.WIDE UR16, UR20, 0x1c, UR26 ;  /* 0x0000001c141078a5 */ /* 0x000fc6000f8e021a */
[----:B------:R-:W-:-:S09]  /*0220*/  IADD3.X R3, PT, PT, RZ, R3, RZ, P0, !PT ;  /* 0x00000003ff037210 */ /* 0x000fd200007fe4ff */
.L_x_7:
[----:B------:R-:W-:Y:S01]  /*0230*/  UIMAD.WIDE UR22, UR20, 0x4, UR26 ;  /* 0x00000004141678a5 */ /* 0x000fe2000f8e021a */
[----:B------:R-:W-:Y:S02]  /*0240*/  IMAD.MOV.U32 R23, RZ, RZ, 0x4 ;  /* 0x00000004ff177424 */ /* 0x000fe400078e00ff */
[----:B------:R-:W-:Y:S01]  /*0250*/  HFMA2 R11, -RZ, RZ, 0, 2.384185791015625e-07 ;  /* 0x00000004ff0b7431 */ /* 0x000fe200000001ff */
[----:B------:R-:W-:Y:S01]  /*0260*/  MOV R25, 0x4 ;  /* 0x0000000400197802 */ /* 0x000fe20000000f00 */
[----:B0-----:R-:W2:Y:S01]  /*0270*/  LDG.E R21, desc[UR18][R2.64+-0x10] ;  /* 0xfffff01202157981 */ /* 0x001ea2000c1e1900 */
[C---:B------:R-:W-:Y:S01]  /*0280*/  IMAD.WIDE R22, R14.reuse, R23, UR26 ;  /* 0x0000001a0e167e25 */ /* 0x040fe2000f8e0217 */
[----:B------:R-:W-:Y:S02]  /*0290*/  MOV R8, UR22 ;  /* 0x0000001600087c02 */ /* 0x000fe40008000f00 */
[----:B------:R-:W-:Y:S01]  /*02a0*/  MOV R9, UR23 ;  /* 0x0000001700097c02 */ /* 0x000fe20008000f00 */
[----:B------:R-:W3:Y:S02]  /*02b0*/  LDG.E R19, desc[UR18][R2.64+-0xc] ;  /* 0xfffff41202137981 */ /* 0x000ee4000c1e1900 */
[----:B------:R-:W-:-:S02]  /*02c0*/  IMAD.WIDE R8, R14, 0x4, R8 ;  /* 0x000000040e087825 */ /* 0x000fc400078e0208 */
[----:B------:R-:W2:Y:S01]  /*02d0*/  LDG.E R22, desc[UR18][R22.64] ;  /* 0x0000001216167981 */ /* 0x000ea2000c1e1900 */
[----:B------:R-:W-:Y:S01]  /*02e0*/  MOV R5, 0x4 ;  /* 0x0000000400057802 */ /* 0x000fe20000000f00 */
[C---:B------:R-:W-:Y:S02]  /*02f0*/  IMAD.WIDE R24, R14.reuse, R25, UR6 ;  /* 0x000000060e187e25 */ /* 0x040fe4000f8e0219 */
[----:B------:R0:W3:Y:S02]  /*0300*/  LDG.E R20, desc[UR18][R8.64] ;  /* 0x0000001208147981 */ /* 0x0000e4000c1e1900 */
[----:B------:R-:W-:Y:S02]  /*0310*/  IMAD.WIDE R10, R14, R11, UR8 ;  /* 0x000000080e0a7e25 */ /* 0x000fe4000f8e020b */
[----:B------:R-:W4:Y:S04]  /*0320*/  LDG.E R18, desc[UR18][R24.64] ;  /* 0x0000001218127981 */ /* 0x000f28000c1e1900 */
[----:B------:R-:W4:Y:S01]  /*0330*/  LDG.E R17, desc[UR18][R2.64+-0x8] ;  /* 0xfffff81202117981 */ /* 0x000f22000c1e1900 */
[----:B0-----:R-:W-:-:S02]  /*0340*/  HFMA2 R9, -RZ, RZ, 0, 2.384185791015625e-07 ;  /* 0x00000004ff097431 */ /* 0x001fc400000001ff */
[----:B------:R-:W-:Y:S01]  /*0350*/  IMAD.MOV.U32 R7, RZ, RZ, 0x4 ;  /* 0x00000004ff077424 */ /* 0x000fe200078e00ff */
[----:B------:R0:W5:Y:S01]  /*0360*/  LDG.E R16, desc[UR18][R10.64] ;  /* 0x000000120a107981 */ /* 0x000162000c1e1900 */
[----:B------:R-:W-:-:S03]  /*0370*/  IMAD.WIDE R4, R14, R5, UR10 ;  /* 0x0000000a0e047e25 */ /* 0x000fc6000f8e0205 */
[----:B------:R-:W5:Y:S01]  /*0380*/  LDG.E R15, desc[UR18][R2.64+-0x4] ;  /* 0xfffffc12020f7981 */ /* 0x000f62000c1e1900 */
[C---:B------:R-:W-:Y:S01]  /*0390*/  IMAD.WIDE R6, R14.reuse, R7, UR12 ;  /* 0x0000000c0e067e25 */ /* 0x040fe2000f8e0207 */
[----:B------:R-:W-:Y:S02]  /*03a0*/  MOV R27, 0x4 ;  /* 0x00000004001b7802 */ /* 0x000fe40000000f00 */
[----:B------:R1:W5:Y:S01]  /*03b0*/  LDG.E R4, desc[UR18][R4.64] ;  /* 0x0000001204047981 */ /* 0x000362000c1e1900 */
[----:B------:R-:W-:-:S03]  /*03c0*/  IMAD.WIDE R8, R14, R9, UR14 ;  /* 0x0000000e0e087e25 */ /* 0x000fc6000f8e0209 */
[----:B------:R-:W5:Y:S01]  /*03d0*/  LDG.E R23, desc[UR18][R2.64] ;  /* 0x0000001202177981 */ /* 0x000f62000c1e1900 */
[----:B0-----:R-:W-:-:S03]  /*03e0*/  IMAD.WIDE R10, R14, R27, UR16 ;  /* 0x000000100e0a7e25 */ /* 0x001fc6000f8e021b */
[----:B------:R-:W5:Y:S04]  /*03f0*/  LDG.E R7, desc[UR18][R6.64] ;  /* 0x0000001206077981 */ /* 0x000f68000c1e1900 */
[----:B------:R-:W5:Y:S04]  /*0400*/  LDG.E R24, desc[UR18][R2.64+0x4] ;  /* 0x0000041202187981 */ /* 0x000f68000c1e1900 */
[----:B------:R-:W5:Y:S04]  /*0410*/  LDG.E R8, desc[UR18][R8.64] ;  /* 0x0000001208087981 */ /* 0x000f68000c1e1900 */
[----:B------:R-:W5:Y:S04]  /*0420*/  LDG.E R25, desc[UR18][R2.64+0x8] ;  /* 0x0000081202197981 */ /* 0x000f68000c1e1900 */
[----:B------:R-:W5:Y:S04]  /*0430*/  LDG.E R10, desc[UR18][R10.64] ;  /* 0x000000120a0a7981 */ /* 0x000f68000c1e1900 */
[----:B------:R0:W5:Y:S01]  /*0440*/  LDG.E R27, desc[UR18][R2.64+0xc] ;  /* 0x00000c12021b7981 */ /* 0x000162000c1e1900 */
[----:B------:R-:W-:-:S04]  /*0450*/  UIADD3 UR5, UPT, UPT, UR5, 0x8, URZ ;  /* 0x0000000805057890 */ /* 0x000fc8000fffe0ff */
[----:B------:R-:W-:Y:S01]  /*0460*/  UISETP.NE.AND UP0, UPT, UR5, URZ, UPT ;  /* 0x000000ff0500728c */ /* 0x000fe2000bf05270 */
[----:B-1----:R-:W-:Y:S02]  /*0470*/  MOV R5, UR20 ;  /* 0x0000001400057c02 */ /* 0x002fe40008000f00 */
[----:B0-----:R-:W-:Y:S02]  /*0480*/  IADD3 R2, P0, PT, R2, 0x20, RZ ;  /* 0x0000002002027810 */ /* 0x001fe40007f1e0ff */
[----:B------:R-:W-:Y:S02]  /*0490*/  LEA R14, R5, R14, 0x3 ;  /* 0x0000000e050e7211 */ /* 0x000fe400078e18ff */
[----:B------:R-:W-:Y:S01]  /*04a0*/  IADD3.X R3, PT, PT, RZ, R3, RZ, P0, !PT ;  /* 0x00000003ff037210 */ /* 0x000fe200007fe4ff */
[----:B--2---:R-:W-:-:S04]  /*04b0*/  IMAD R21, R21, R22, R12 ;  /* 0x0000001615157224 */ /* 0x004fc800078e020c */
[----:B---3--:R-:W-:-:S04]  /*04c0*/  IMAD R19, R19, R20, R21 ;  /* 0x0000001413137224 */ /* 0x008fc800078e0215 */
[----:B----4-:R-:W-:-:S04]  /*04d0*/  IMAD R17, R17, R18, R19 ;  /* 0x0000001211117224 */ /* 0x010fc800078e0213 */
[----:B-----5:R-:W-:-:S04]  /*04e0*/  IMAD R15, R15, R16, R17 ;  /* 0x000000100f0f7224 */ /* 0x020fc800078e0211 */
[----:B------:R-:W-:-:S04]  /*04f0*/  IMAD R4, R23, R4, R15 ;  /* 0x0000000417047224 */ /* 0x000fc800078e020f */
[----:B------:R-:W-:-:S04]  /*0500*/  IMAD R4, R24, R7, R4 ;  /* 0x0000000718047224 */ /* 0x000fc800078e0204 */
[----:B------:R-:W-:-:S04]  /*0510*/  IMAD R4, R25, R8, R4 ;  /* 0x0000000819047224 */ /* 0x000fc800078e0204 */
[----:B------:R-:W-:Y:S01]  /*0520*/  IMAD R12, R27, R10, R4 ;  /* 0x0000000a1b0c7224 */ /* 0x000fe200078e0204 */
[----:B------:R-:W-:Y:S06]  /*0530*/  BRA.U UP0, `(.L_x_7) ;  /* 0xfffffffd003c7547 */ /* 0x000fec000b83ffff */
.L_x_6:
[----:B------:R-:W-:-:S04]  /*0540*/  ULOP3.LUT UR6, UR20, 0x7, URZ, 0xc0, !UPT ;  /* 0x0000000714067892 */ /* 0x000fc8000f8ec0ff */
[----:B------:R-:W-:-:S09]  /*0550*/  UISETP.NE.AND UP0, UPT, UR6, URZ, UPT ;  /* 0x000000ff0600728c */ /* 0x000fd2000bf05270 */
[----:B------:R-:W-:Y:S05]  /*0560*/  BRA.U !UP0, `(.L_x_8) ;  /* 0x0000000508387547 */ /* 0x000fea000b800000 */
[----:B------:R-:W-:Y:S02]  /*0570*/  UISETP.GE.U32.AND UP0, UPT, UR6, 0x4, UPT ;  /* 0x000000040600788c */ /* 0x000fe4000bf06070 */
[----:B------:R-:W-:-:S04]  /*0580*/  ULOP3.LUT UR5, UR20, 0x3, URZ, 0xc0, !UPT ;  /* 0x0000000314057892 */ /* 0x000fc8000f8ec0ff */
[----:B------:R-:W-:-:S03]  /*0590*/  UISETP.NE.AND UP1, UPT, UR5, URZ, UPT ;  /* 0x000000ff0500728c */ /* 0x000fc6000bf25270 */
[----:B------:R-:W-:Y:S08]  /*05a0*/  BRA.U !UP0, `(.L_x_9) ;  /* 0x00000001087c7547 */ /* 0x000ff0000b800000 */
[----:B------:R-:W1:Y:S01]  /*05b0*/  LDC.64 R6, c[0x0][0x388] ;  /* 0x0000e200ff067b82 */ /* 0x000e620000000a00 */
[----:B------:R-:W2:Y:S01]  /*05c0*/  LDCU.64 UR6, c[0x0][0x380] ;  /* 0x00007000ff0677ac */ /* 0x000ea20008000a00 */
[----:B------:R-:W-:Y:S01]  /*05d0*/  IMAD.U32 R9, RZ, RZ, UR4 ;  /* 0x00000004ff097e24 */ /* 0x000fe2000f8e00ff */
[C---:B------:R-:W-:Y:S02]  /*05e0*/  IADD3 R3, PT, PT, R13.reuse, UR4, RZ ;  /* 0x000000040d037c10 */ /* 0x040fe4000fffe0ff */
[----:B------:R-:W-:Y:S01]  /*05f0*/  IADD3 R10, P0, PT, R13, UR4, RZ ;  /* 0x000000040d0a7c10 */ /* 0x000fe2000ff1e0ff */
[----:B------:R-:W-:Y:S01]  /*0600*/  IMAD R9, R9, UR20, R0 ;  /* 0x0000001409097c24 */ /* 0x000fe2000f8e0200 */
[----:B------:R-:W-:Y:S01]  /*0610*/  MOV R11, UR20 ;  /* 0x00000014000b7c02 */ /* 0x000fe20008000f00 */
[----:B------:R-:W3:Y:S01]  /*0620*/  LDC.64 R4, c[0x0][0x380] ;  /* 0x0000e000ff047b82 */ /* 0x000ee20000000a00 */
[----:B------:R-:W-:Y:S01]  /*0630*/  MOV R15, UR20 ;  /* 0x00000014000f7c02 */ /* 0x000fe20008000f00 */
[----:B-1----:R-:W-:Y:S01]  /*0640*/  IMAD.WIDE R6, R9, 0x4, R6 ;  /* 0x0000000409067825 */ /* 0x002fe200078e0206 */
[----:B------:R-:W-:-:S05]  /*0650*/  MOV R9, UR20 ;  /* 0x0000001400097c02 */ /* 0x000fca0008000f00 */
[----:B------:R-:W-:Y:S02]  /*0660*/  IMAD.WIDE R8, R9, 0x4, R6 ;  /* 0x0000000409087825 */ /* 0x000fe400078e0206 */
[----:B0-----:R-:W4:Y:S02]  /*0670*/  LDG.E R6, desc[UR18][R6.64] ;  /* 0x0000001206067981 */ /* 0x001f24000c1e1900 */
[----:B---3--:R-:W-:Y:S01]  /*0680*/  IMAD.WIDE.U32 R4, R3, 0x4, R4 ;  /* 0x0000000403047825 */ /* 0x008fe200078e0004 */
[----:B------:R-:W-:Y:S01]  /*0690*/  IADD3.X R3, PT, PT, RZ, RZ, RZ, P0, !PT ;  /* 0x000000ffff037210 */ /* 0x000fe200007fe4ff */
[----:B------:R-:W3:Y:S01]  /*06a0*/  LDG.E R17, desc[UR18][R8.64] ;  /* 0x0000001208117981 */ /* 0x000ee2000c1e1900 */
[----:B--2---:R-:W-:-:S03]  /*06b0*/  LEA R2, P0, R10, UR6, 0x2 ;  /* 0x000000060a027c11 */ /* 0x004fc6000f8010ff */
[----:B------:R-:W4:Y:S01]  /*06c0*/  LDG.E R5, desc[UR18][R4.64] ;  /* 0x0000001204057981 */ /* 0x000f22000c1e1900 */
[----:B------:R-:W-:Y:S01]  /*06d0*/  LEA.HI.X R3, R10, UR7, R3, 0x2, P0 ;  /* 0x000000070a037c11 */ /* 0x000fe200080f1403 */
[----:B------:R-:W-:-:S04]  /*06e0*/  IMAD.WIDE R10, R11, 0x4, R8 ;  /* 0x000000040b0a7825 */ /* 0x000fc800078e0208 */
[----:B------:R-:W3:Y:S01]  /*06f0*/  LDG.E R16, desc[UR18][R2.64+0x4] ;  /* 0x0000041202107981 */ /* 0x000ee2000c1e1900 */
[----:B------:R-:W-:-:S03]  /*0700*/  IMAD.WIDE R14, R15, 0x4, R10 ;  /* 0x000000040f0e7825 */ /* 0x000fc600078e020a */
[----:B------:R-:W2:Y:S04]  /*0710*/  LDG.E R19, desc[UR18][R10.64] ;  /* 0x000000120a137981 */ /* 0x000ea8000c1e1900 */
[----:B------:R-:W2:Y:S04]  /*0720*/  LDG.E R18, desc[UR18][R2.64+0x8] ;  /* 0x0000081202127981 */ /* 0x000ea8000c1e1900 */
[----:B------:R-:W5:Y:S04]  /*0730*/  LDG.E R20, desc[UR18][R2.64+0xc] ;  /* 0x00000c1202147981 */ /* 0x000f68000c1e1900 */
[----:B------:R-:W5:Y:S01]  /*0740*/  LDG.E R14, desc[UR18][R14.64] ;  /* 0x000000120e0e7981 */ /* 0x000f62000c1e1900 */
[----:B------:R-:W-:Y:S01]  /*0750*/  UIADD3 UR4, UPT, UPT, UR4, 0x4, URZ ;  /* 0x0000000404047890 */ /* 0x000fe2000fffe0ff */
[----:B----4-:R-:W-:-:S04]  /*0760*/  IMAD R5, R5, R6, R12 ;  /* 0x0000000605057224 */ /* 0x010fc800078e020c */
[----:B---3--:R-:W-:-:S04]  /*0770*/  IMAD R5, R16, R17, R5 ;  /* 0x0000001110057224 */ /* 0x008fc800078e0205 */
[----:B--2---:R-:W-:-:S04]  /*0780*/  IMAD R5, R18, R19, R5 ;  /* 0x0000001312057224 */ /* 0x004fc800078e0205 */
[----:B-----5:R-:W-:-:S07]  /*0790*/  IMAD R12, R20, R14, R5 ;  /* 0x0000000e140c7224 */ /* 0x020fce00078e0205 */
.L_x_9:
[----:B------:R-:W-:Y:S05]  /*07a0*/  BRA.U !UP1, `(.L_x_8) ;  /* 0x0000000109a87547 */ /* 0x000fea000b800000 */
[----:B------:R-:W-:Y:S01]  /*07b0*/  UISETP.NE.AND UP0, UPT, UR5, 0x1, UPT ;  /* 0x000000010500788c */ /* 0x000fe2000bf05270 */
[----:B------:R-:W-:Y:S01]  /*07c0*/  MOV R7, UR4 ;  /* 0x0000000400077c02 */ /* 0x000fe20008000f00 */
[----:B------:R-:W-:Y:S02]  /*07d0*/  ULOP3.LUT UR5, UR20, 0x1, URZ, 0xc0, !UPT ;  /* 0x0000000114057892 */ /* 0x000fe4000f8ec0ff */
[----:B------:R-:W-:Y:S02]  /*07e0*/  MOV R15, UR20 ;  /* 0x00000014000f7c02 */ /* 0x000fe40008000f00 */
[----:B------:R-:W-:Y:S01]  /*07f0*/  UISETP.NE.U32.AND UP1, UPT, UR5, 0x1, UPT ;  /* 0x000000010500788c */ /* 0x000fe2000bf25070 */
[----:B------:R-:W-:-:S04]  /*0800*/  PLOP3.LUT P1, PT, PT, PT, UP0, 0x80, 0x8 ;  /* 0x000000000008781c */ /* 0x000fc80003f2f008 */
[----:B------:R-:W1:Y:S01]  /*0810*/  @UP0 LDCU.128 UR8, c[0x0][0x380] ;  /* 0x00007000ff0807ac */ /* 0x000e620008000c00 */
[----:B------:R-:W-:Y:S01]  /*0820*/  PLOP3.LUT P0, PT, PT, PT, UP1, 0x80, 0x8 ;  /* 0x000000000008781c */ /* 0x000fe20003f0f018 */
[----:B------:R-:W2:Y:S04]  /*0830*/  @UP0 LDCU.64 UR6, c[0x0][0x380] ;  /* 0x00007000ff0607ac */ /* 0x000ea80008000a00 */
[----:B------:R-:W3:Y:S03]  /*0840*/  @!UP1 LDCU.128 UR12, c[0x0][0x380] ;  /* 0x00007000ff0c97ac */ /* 0x000ee60008000c00 */
[C---:B------:R-:W-:Y:S02]  /*0850*/  @P1 IADD3 R3, PT, PT, R13.reuse, UR4, RZ ;  /* 0x000000040d031c10 */ /* 0x040fe4000fffe0ff */
[----:B------:R-:W-:Y:S01]  /*0860*/  @P1 IADD3 R6, P2, PT, R13, UR4, RZ ;  /* 0x000000040d061c10 */ /* 0x000fe2000ff5e0ff */
[----:B------:R-:W-:Y:S01]  /*0870*/  @UP0 UIADD3 UR4, UPT, UPT, UR4, 0x2, URZ ;  /* 0x0000000204040890 */ /* 0x000fe2000fffe0ff */
[----:B-1----:R-:W-:Y:S01]  /*0880*/  MOV R11, UR9 ;  /* 0x00000009000b7c02 */ /* 0x002fe20008000f00 */
[----:B------:R-:W-:Y:S01]  /*0890*/  IMAD.U32 R10, RZ, RZ, UR8 ;  /* 0x00000008ff0a7e24 */ /* 0x000fe2000f8e00ff */
[----:B------:R-:W-:-:S02]  /*08a0*/  MOV R4, UR10 ;  /* 0x0000000a00047c02 */ /* 0x000fc40008000f00 */
[----:B------:R-:W-:Y:S01]  /*08b0*/  MOV R5, UR11 ;  /* 0x0000000b00057c02 */ /* 0x000fe20008000f00 */
[----:B------:R-:W-:-:S04]  /*08c0*/  @P1 IMAD.WIDE.U32 R10, R3, 0x4, R10 ;  /* 0x00000004030a1825 */ /* 0x000fc800078e000a */
[----:B------:R-:W-:Y:S01]  /*08d0*/  @P1 IMAD R3, R7, UR20, R0 ;  /* 0x0000001407031c24 */ /* 0x000fe2000f8e0200 */
[----:B------:R-:W-:Y:S01]  /*08e0*/  @P1 IADD3.X R7, PT, PT, RZ, RZ, RZ, P2, !PT ;  /* 0x000000ffff071210 */ /* 0x000fe200017fe4ff */
[----:B------:R-:W-:Y:S01]  /*08f0*/  IMAD.U32 R19, RZ, RZ, UR4 ;  /* 0x00000004ff137e24 */ /* 0x000fe2000f8e00ff */
[C---:B--2---:R-:W-:Y:S01]  /*0900*/  @P1 LEA R2, P2, R6.reuse, UR6, 0x2 ;  /* 0x0000000606021c11 */ /* 0x044fe2000f8410ff */
[----:B------:R-:W-:Y:S01]  /*0910*/  @P1 IMAD.WIDE R4, R3, 0x4, R4 ;  /* 0x0000000403041825 */ /* 0x000fe200078e0204 */
[----:B------:R-:W-:Y:S01]  /*0920*/  @!P0 IADD3 R17, PT, PT, R13, UR4, RZ ;  /* 0x000000040d118c10 */ /* 0x000fe2000fffe0ff */
[----:B0-----:R-:W2:Y:S01]  /*0930*/  @P1 LDG.E R11, desc[UR18][R10.64] ;  /* 0x000000120a0b1981 */ /* 0x001ea2000c1e1900 */
[----:B------:R-:W-:Y:S01]  /*0940*/  @P1 LEA.HI.X R3, R6, UR7, R7, 0x2, P2 ;  /* 0x0000000706031c11 */ /* 0x000fe200090f1407 */
[----:B------:R-:W-:Y:S01]  /*0950*/  @!P0 IMAD R19, R19, UR20, R0 ;  /* 0x0000001413138c24 */ /* 0x000fe2000f8e0200 */
[----:B---3--:R-:W-:Y:S01]  /*0960*/  MOV R6, UR12 ;  /* 0x0000000c00067c02 */ /* 0x008fe20008000f00 */
[----:B------:R-:W-:Y:S01]  /*0970*/  @P1 IMAD.WIDE R14, R15, 0x4, R4 ;  /* 0x000000040f0e1825 */ /* 0x000fe200078e0204 */
[----:B------:R-:W-:Y:S01]  /*0980*/  MOV R7, UR13 ;  /* 0x0000000d00077c02 */ /* 0x000fe20008000f00 */
[----:B------:R-:W2:Y:S01]  /*0990*/  @P1 LDG.E R4, desc[UR18][R4.64] ;  /* 0x0000001204041981 */ /* 0x000ea2000c1e1900 */
[----:B------:R-:W-:-:S02]  /*09a0*/  MOV R8, UR14 ;  /* 0x0000000e00087c02 */ /* 0x000fc40008000f00 */
[----:B------:R-:W-:Y:S01]  /*09b0*/  MOV R9, UR15 ;  /* 0x0000000f00097c02 */ /* 0x000fe20008000f00 */
[----:B------:R-:W-:Y:S01]  /*09c0*/  @!P0 IMAD.WIDE.U32 R6, R17, 0x4, R6 ;  /* 0x0000000411068825 */ /* 0x000fe200078e0006 */
[----:B------:R-:W3:Y:S03]  /*09d0*/  @P1 LDG.E R14, desc[UR18][R14.64] ;  /* 0x000000120e0e1981 */ /* 0x000ee6000c1e1900 */
[----:B------:R-:W-:Y:S01]  /*09e0*/  @!P0 IMAD.WIDE R8, R19, 0x4, R8 ;  /* 0x0000000413088825 */ /* 0x000fe200078e0208 */
[----:B------:R-:W3:Y:S04]  /*09f0*/  @P1 LDG.E R2, desc[UR18][R2.64+0x4] ;  /* 0x0000041202021981 */ /* 0x000ee8000c1e1900 */
[----:B------:R-:W4:Y:S04]  /*0a00*/  @!P0 LDG.E R7, desc[UR18][R6.64] ;  /* 0x0000001206078981 */ /* 0x000f28000c1e1900 */
[----:B------:R-:W4:Y:S01]  /*0a10*/  @!P0 LDG.E R8, desc[UR18][R8.64] ;  /* 0x0000001208088981 */ /* 0x000f22000c1e1900 */
[----:B--2---:R-:W-:-:S04]  /*0a20*/  @P1 IMAD R11, R11, R4, R12 ;  /* 0x000000040b0b1224 */ /* 0x004fc800078e020c */
[----:B---3--:R-:W-:-:S04]  /*0a30*/  @P1 IMAD R12, R2, R14, R11 ;  /* 0x0000000e020c1224 */ /* 0x008fc800078e020b */
[----:B----4-:R-:W-:-:S07]  /*0a40*/  @!P0 IMAD R12, R7, R8, R12 ;  /* 0x00000008070c8224 */ /* 0x010fce00078e020c */
.L_x_8:
[----:B------:R-:W1:Y:S01]  /*0a50*/  LDC.64 R2, c[0x0][0x390] ;  /* 0x0000e400ff027b82 */ /* 0x000e620000000a00 */
[----:B------:R-:W-:-:S05]  /*0a60*/  IADD3 R13, PT, PT, R0, R13, RZ ;  /* 0x0000000d000d7210 */ /* 0x000fca0007ffe0ff */
[----:B-1----:R-:W-:-:S05]  /*0a70*/  IMAD.WIDE R2, R13, 0x4, R2 ;  /* 0x000000040d027825 */ /* 0x002fca00078e0202 */
[----:B0-----:R-:W-:Y:S01]  /*0a80*/  STG.E desc[UR18][R2.64], R12 ;  /* 0x0000000c02007986 */ /* 0x001fe2000c101912 */
[----:B------:R-:W-:Y:S05]  /*0a90*/  EXIT ;  /* 0x000000000000794d */ /* 0x000fea0003800000 */
.L_x_10:
        /* <DEDUP_REMOVED lines=14> */
.L_x_17:


//--------------------- .text._Z9matrixMulPiS_S_iiii --------------------------
	.section	.text._Z9matrixMulPiS_S_iiii,"ax",@progbits
	.align	128
        .global         _Z9matrixMulPiS_S_iiii
        .type           _Z9matrixMulPiS_S_iiii,@function
        .size           _Z9matrixMulPiS_S_iiii,(.L_x_18 - _Z9matrixMulPiS_S_iiii)
        .other          _Z9matrixMulPiS_S_iiii,@"STO_CUDA_ENTRY STV_DEFAULT"
_Z9matrixMulPiS_S_iiii:
.text._Z9matrixMulPiS_S_iiii:
[----:B------:R-:W-:Y:S08]  /*0000*/  LDC R1, c[0x0][0x37c] ;  /* 0x0000df00ff017b82 */ /* 0x000ff00000000800 */
[----:B------:R-:W0:Y:S01]  /*0010*/  LDC R15, c[0x0][0x3a4] ;  /* 0x0000e900ff0f7b82 */ /* 0x000e220000000800 */
[----:B------:R-:W1:Y:S01]  /*0020*/  S2R R14, SR_CTAID.X ;  /* 0x00000000000e7919 */ /* 0x000e620000002500 */
[----:B------:R-:W1:Y:S01]  /*0030*/  LDCU UR4, c[0x0][0x360] ;  /* 0x00006c00ff0477ac */ /* 0x000e620008000800 */
[----:B------:R-:W-:Y:S01]  /*0040*/  MOV R25, RZ ;  /* 0x000000ff00197202 */ /* 0x000fe20000000f00 */
[----:B------:R-:W1:Y:S01]  /*0050*/  S2R R5, SR_TID.X ;  /* 0x0000000000057919 */ /* 0x000e620000002100 */
[----:B------:R-:W2:Y:S01]  /*0060*/  LDCU.64 UR6, c[0x0][0x358] ;  /* 0x00006b00ff0677ac */ /* 0x000ea20008000a00 */
[----:B0-----:R-:W-:-:S04]  /*0070*/  IABS R7, R15 ;  /* 0x0000000f00077213 */ /* 0x001fc80000000000 */
[----:B------:R-:W0:Y:S01]  /*0080*/  I2F.RP R0, R7 ;  /* 0x0000000700007306 */ /* 0x000e220000209400 */
[----:B-1----:R-:W-:-:S07]  /*0090*/  IMAD R14, R14, UR4, R5 ;  /* 0x000000040e0e7c24 */ /* 0x002fce000f8e0205 */
[----:B0-----:R-:W0:Y:S02]  /*00a0*/  MUFU.RCP R0, R0 ;  /* 0x0000000000007308 */ /* 0x001e240000001000 */
[----:B0-----:R-:W-:Y:S02]  /*00b0*/  IADD3 R2, PT, PT, R0, 0xffffffe, RZ ;  /* 0x0ffffffe00027810 */ /* 0x001fe40007ffe0ff */
[----:B------:R-:W-:-:S04]  /*00c0*/  IABS R0, R14 ;  /* 0x0000000e00007213 */ /* 0x000fc80000000000 */
[----:B------:R0:W1:Y:S02]  /*00d0*/  F2I.FTZ.U32.TRUNC.NTZ R3, R2 ;  /* 0x0000000200037305 */ /* 0x000064000021f000 */
[----:B0-----:R-:W-:Y:S01]  /*00e0*/  HFMA2 R2, -RZ, RZ, 0, 0 ;  /* 0x00000000ff027431 */ /* 0x001fe200000001ff */
[----:B-1----:R-:W-:-:S05]  /*00f0*/  IADD3 R4, PT, PT, RZ, -R3, RZ ;  /* 0x80000003ff047210 */ /* 0x002fca0007ffe0ff */
[----:B------:R-:W-:-:S04]  /*0100*/  IMAD R5, R4, R7, RZ ;  /* 0x0000000704057224 */ /* 0x000fc800078e02ff */
[----:B------:R-:W-:-:S06]  /*0110*/  IMAD.HI.U32 R3, R3, R5, R2 ;  /* 0x0000000503037227 */ /* 0x000fcc00078e0002 */
[----:B------:R-:W-:-:S05]  /*0120*/  IMAD.HI.U32 R17, R3, R0, RZ ;  /* 0x0000000003117227 */ /* 0x000fca00078e00ff */
[----:B------:R-:W-:-:S05]  /*0130*/  IADD3 R2, PT, PT, -R17, RZ, RZ ;  /* 0x000000ff11027210 */ /* 0x000fca0007ffe1ff */
[----:B------:R-:W-:Y:S01]  /*0140*/  IMAD R0, R7, R2, R0 ;  /* 0x0000000207007224 */ /* 0x000fe200078e0200 */
[----:B------:R-:W-:-:S04]  /*0150*/  LOP3.LUT R2, R14, R15, RZ, 0x3c, !PT ;  /* 0x0000000f0e027212 */ /* 0x000fc800078e3cff */
[----:B------:R-:W-:Y:S02]  /*0160*/  ISETP.GT.U32.AND P2, PT, R7, R0, PT ;  /* 0x000000000700720c */ /* 0x000fe40003f44070 */
[----:B------:R-:W-:-:S11]  /*0170*/  ISETP.GE.AND P1, PT, R2, RZ, PT ;  /* 0x000000ff0200720c */ /* 0x000fd60003f26270 */
[-C--:B------:R-:W-:Y:S02]  /*0180*/  @!P2 IADD3 R0, PT, PT, R0, -R7.reuse, RZ ;  /* 0x800000070000a210 */ /* 0x080fe40007ffe0ff */
[----:B------:R-:W-:Y:S02]  /*0190*/  @!P2 IADD3 R17, PT, PT, R17, 0x1, RZ ;  /* 0x000000011111a810 */ /* 0x000fe40007ffe0ff */
[----:B------:R-:W-:Y:S02]  /*01a0*/  ISETP.GE.U32.AND P0, PT, R0, R7, PT ;  /* 0x000000070000720c */ /* 0x000fe40003f06070 */
[----:B------:R-:W0:Y:S01]  /*01b0*/  LDC R0, c[0x0][0x39c] ;  /* 0x0000e700ff007b82 */ /* 0x000e220000000800 */
[----:B------:R-:W-:-:S10]  /*01c0*/  ISETP.NE.AND P2, PT, R15, RZ, PT ;  /* 0x000000ff0f00720c */ /* 0x000fd40003f45270 */
[----:B------:R-:W-:-:S04]  /*01d0*/  @P0 IADD3 R17, PT, PT, R17, 0x1, RZ ;  /* 0x0000000111110810 */ /* 0x000fc80007ffe0ff */
[----:B------:R-:W-:Y:S02]  /*01e0*/  @!P1 IADD3 R17, PT, PT, -R17, RZ, RZ ;  /* 0x000000ff11119210 */ /* 0x000fe40007ffe1ff */
[----:B------:R-:W-:-:S04]  /*01f0*/  @!P2 LOP3.LUT R17, RZ, R15, RZ, 0x33, !PT ;  /* 0x0000000fff11a212 */ /* 0x000fc800078e33ff */
[----:B------:R-:W-:Y:S02]  /*0200*/  IADD3 R2, PT, PT, -R17, RZ, RZ ;  /* 0x000000ff11027210 */ /* 0x000fe40007ffe1ff */
[----:B0-----:R-:W-:-:S03]  /*0210*/  ISETP.GE.AND P0, PT, R0, 0x1, PT ;  /* 0x000000010000780c */ /* 0x001fc60003f06270 */
[----:B------:R-:W-:-:S10]  /*0220*/  IMAD R14, R15, R2, R14 ;  /* 0x000000020f0e7224 */ /* 0x000fd400078e020e */
[----:B--2---:R-:W-:Y:S05]  /*0230*/  @!P0 BRA `(.L_x_11) ;  /* 0x0000000400b88947 */ /* 0x004fea0003800000 */
[C---:B------:R-:W-:Y:S01]  /*0240*/  ISETP.GE.U32.AND P0, PT, R0.reuse, 0x8, PT ;  /* 0x000000080000780c */ /* 0x040fe20003f06070 */
[----:B------:R-:W-:Y:S01]  /*0250*/  IMAD R18, R17, R0, RZ ;  /* 0x0000000011127224 */ /* 0x000fe200078e02ff */
[----:B------:R-:W-:Y:S02]  /*0260*/  LOP3.LUT R26, R0, 0x7, RZ, 0xc0, !PT ;  /* 0x00000007001a7812 */ /* 0x000fe400078ec0ff */
[----:B------:R-:W-:Y:S02]  /*0270*/  MOV R19, RZ ;  /* 0x000000ff00137202 */ /* 0x000fe40000000f00 */
[----:B------:R-:W-:Y:S02]  /*0280*/  ISETP.NE.AND P1, PT, R26, RZ, PT ;  /* 0x000000ff1a00720c */ /* 0x000fe40003f25270 */
[----:B------:R-:W-:-:S05]  /*0290*/  MOV R25, RZ ;  /* 0x000000ff00197202 */ /* 0x000fca0000000f00 */
[----:B------:R-:W-:Y:S06]  /*02a0*/  @!P0 BRA `(.L_x_12) ;  /* 0x0000000000c48947 */ /* 0x000fec0003800000 */
[----:B------:R-:W0:Y:S01]  /*02b0*/  LDCU.64 UR4, c[0x0][0x380] ;  /* 0x00007000ff0477ac */ /* 0x000e220008000a00 */
[----:B------:R-:W-:Y:S01]  /*02c0*/  LOP3.LUT R19, R0, 0x7ffffff8, RZ, 0xc0, !PT ;  /* 0x7ffffff800137812 */ /* 0x000fe200078ec0ff */
[----:B------:R-:W-:Y:S01]  /*02d0*/  HFMA2 R25, -RZ, RZ, 0, 0 ;  /* 0x00000000ff197431 */ /* 0x000fe200000001ff */
[----:B------:R-:W-:Y:S02]  /*02e0*/  MOV R16, R18 ;  /* 0x0000001200107202 */ /* 0x000fe40000000f00 */
[----:B------:R-:W-:Y:S02]  /*02f0*/  MOV R22, R14 ;  /* 0x0000000e00167202 */ /* 0x000fe40000000f00 */
[----:B------:R-:W-:Y:S01]  /*0300*/  IADD3 R20, PT, PT, -R19, RZ, RZ ;  /* 0x000000ff13147210 */ /* 0x000fe20007ffe1ff */
[----:B0-----:R-:W-:-:S04]  /*0310*/  UIADD3 UR4, UP0, UPT, UR4, 0x10, URZ ;  /* 0x0000001004047890 */ /* 0x001fc8000ff1e0ff */
[----:B------:R-:W-:-:S12]  /*0320*/  UIADD3.X UR5, UPT, UPT, URZ, UR5, URZ, UP0, !UPT ;  /* 0x00000005ff057290 */ /* 0x000fd800087fe4ff */
.L_x_13:
[----:B------:R-:W0:Y:S01]  /*0330*/  LDC.64 R12, c[0x0][0x388] ;  /* 0x0000e200ff0c7b82 */ /* 0x000e220000000a00 */
[----:B------:R-:W-:Y:S02]  /*0340*/  MOV R2, UR4 ;  /* 0x0000000400027c02 */ /* 0x000fe40008000f00 */
[----:B------:R-:W-:-:S03]  /*0350*/  MOV R3, UR5 ;  /* 0x0000000500037c02 */ /* 0x000fc60008000f00 */
[----:B------:R-:W-:-:S05]  /*0360*/  IMAD.WIDE R2, R16, 0x4, R2 ;  /* 0x0000000410027825 */ /* 0x000fca00078e0202 */
[----:B------:R-:W2:Y:S04]  /*0370*/  LDG.E R21, desc[UR6][R2.64+-0x10] ;  /* 0xfffff00602157981 */ /* 0x000ea8000c1e1900 */
[----:B------:R-:W3:Y:S04]  /*0380*/  LDG.E R23, desc[UR6][R2.64+-0xc] ;  /* 0xfffff40602177981 */ /* 0x000ee8000c1e1900 */
[----:B------:R-:W4:Y:S01]  /*0390*/  LDG.E R28, desc[UR6][R2.64+-0x8] ;  /* 0xfffff806021c7981 */ /* 0x000f22000c1e1900 */
[----:B0-----:R-:W-:-:S05]  /*03a0*/  IMAD.WIDE R12, R22, 0x4, R12 ;  /* 0x00000004160c7825 */ /* 0x001fca00078e020c */
[----:B------:R0:W2:Y:S01]  /*03b0*/  LDG.E R24, desc[UR6][R12.64] ;  /* 0x000000060c187981 */ /* 0x0000a2000c1e1900 */
[----:B------:R-:W-:-:S04]  /*03c0*/  IMAD.WIDE R10, R15, 0x4, R12 ;  /* 0x000000040f0a7825 */ /* 0x000fc800078e020c */
[C---:B------:R-:W-:Y:S02]  /*03d0*/  IMAD.WIDE R4, R15.reuse, 0x4, R10 ;  /* 0x000000040f047825 */ /* 0x040fe400078e020a */
[----:B------:R-:W3:Y:S02]  /*03e0*/  LDG.E R10, desc[UR6][R10.64] ;  /* 0x000000060a0a7981 */ /* 0x000ee4000c1e1900 */
[C---:B------:R-:W-:Y:S02]  /*03f0*/  IMAD.WIDE R6, R15.reuse, 0x4, R4 ;  /* 0x000000040f067825 */ /* 0x040fe400078e0204 */
[----:B------:R1:W4:Y:S02]  /*0400*/  LDG.E R27, desc[UR6][R4.64] ;  /* 0x00000006041b7981 */ /* 0x000324000c1e1900 */
[C---:B------:R-:W-:Y:S02]  /*0410*/  IMAD.WIDE R8, R15.reuse, 0x4, R6 ;  /* 0x000000040f087825 */ /* 0x040fe400078e0206 */
[----:B------:R-:W5:Y:S02]  /*0420*/  LDG.E R6, desc[UR6][R6.64] ;  /* 0x0000000606067981 */ /* 0x000f64000c1e1900 */
[----:B0-----:R-:W-:-:S02]  /*0430*/  IMAD.WIDE R12, R15, 0x4, R8 ;  /* 0x000000040f0c7825 */ /* 0x001fc400078e0208 */
[----:B------:R-:W5:Y:S04]  /*0440*/  LDG.E R29, desc[UR6][R8.64] ;  /* 0x00000006081d7981 */ /* 0x000f68000c1e1900 */
[----:B------:R-:W5:Y:S04]  /*0450*/  LDG.E R11, desc[UR6][R12.64] ;  /* 0x000000060c0b7981 */ /* 0x000f68000c1e1900 */
[----:B------:R-:W5:Y:S04]  /*0460*/  LDG.E R7, desc[UR6][R2.64+-0x4] ;  /* 0xfffffc0602077981 */ /* 0x000f68000c1e1900 */
[----:B------:R-:W5:Y:S04]  /*0470*/  LDG.E R8, desc[UR6][R2.64] ;  /* 0x0000000602087981 */ /* 0x000f68000c1e1900 */
[----:B------:R-:W5:Y:S01]  /*0480*/  LDG.E R9, desc[UR6][R2.64+0x8] ;  /* 0x0000080602097981 */ /* 0x000f62000c1e1900 */
[----:B--2---:R-:W-:-:S02]  /*0490*/  IMAD R21, R21, R24, R25 ;  /* 0x0000001815157224 */ /* 0x004fc400078e0219 */
[C---:B------:R-:W-:Y:S02]  /*04a0*/  IMAD.WIDE R24, R15.reuse, 0x4, R12 ;  /* 0x000000040f187825 */ /* 0x040fe400078e020c */
[----:B------:R-:W2:Y:S02]  /*04b0*/  LDG.E R12, desc[UR6][R2.64+0x4] ;  /* 0x00000406020c7981 */ /* 0x000ea4000c1e1900 */
[----:B-1----:R-:W-:Y:S02]  /*04c0*/  IMAD.WIDE R4, R15, 0x4, R24 ;  /* 0x000000040f047825 */ /* 0x002fe400078e0218 */
[----:B------:R0:W2:Y:S04]  /*04d0*/  LDG.E R13, desc[UR6][R2.64+0xc] ;  /* 0x00000c06020d7981 */ /* 0x0000a8000c1e1900 */
[----:B------:R-:W2:Y:S04]  /*04e0*/  LDG.E R4, desc[UR6][R4.64] ;  /* 0x0000000604047981 */ /* 0x000ea8000c1e1900 */
[----:B------:R-:W0:Y:S01]  /*04f0*/  LDG.E R2, desc[UR6][R24.64] ;  /* 0x0000000618027981 */ /* 0x000e22000c1e1900 */
[----:B---3--:R-:W-:Y:S01]  /*0500*/  IMAD R10, R23, R10, R21 ;  /* 0x0000000a170a7224 */ /* 0x008fe200078e0215 */
[----:B------:R-:W-:-:S03]  /*0510*/  IADD3 R20, PT, PT, R20, 0x8, RZ ;  /* 0x0000000814147810 */ /* 0x000fc60007ffe0ff */
[----:B----4-:R-:W-:Y:S01]  /*0520*/  IMAD R10, R28, R27, R10 ;  /* 0x0000001b1c0a7224 */ /* 0x010fe200078e020a */
[----:B------:R-:W-:-:S03]  /*0530*/  ISETP.NE.AND P0, PT, R20, RZ, PT ;  /* 0x000000ff1400720c */ /* 0x000fc60003f05270 */
[----:B-----5:R-:W-:-:S04]  /*0540*/  IMAD R6, R7, R6, R10 ;  /* 0x0000000607067224 */ /* 0x020fc800078e020a */
[----:B------:R-:W-:Y:S01]  /*0550*/  IMAD R6, R8, R29, R6 ;  /* 0x0000001d08067224 */ /* 0x000fe200078e0206 */
[----:B------:R-:W-:Y:S02]  /*0560*/  LEA R22, R15, R22, 0x3 ;  /* 0x000000160f167211 */ /* 0x000fe400078e18ff */
[----:B------:R-:W-:Y:S01]  /*0570*/  IADD3 R16, PT, PT, R16, 0x8, RZ ;  /* 0x0000000810107810 */ /* 0x000fe20007ffe0ff */
[----:B--2---:R-:W-:-:S04]  /*0580*/  IMAD R6, R12, R11, R6 ;  /* 0x0000000b0c067224 */ /* 0x004fc800078e0206 */
[----:B0-----:R-:W-:-:S04]  /*0590*/  IMAD R2, R9, R2, R6 ;  /* 0x0000000209027224 */ /* 0x001fc800078e0206 */
[----:B------:R-:W-:Y:S01]  /*05a0*/  IMAD R25, R13, R4, R2 ;  /* 0x000000040d197224 */ /* 0x000fe200078e0202 */
[----:B------:R-:W-:Y:S06]  /*05b0*/  @P0 BRA `(.L_x_13) ;  /* 0xfffffffc005c0947 */ /* 0x000fec000383ffff */
.L_x_12:
[----:B------:R-:W-:Y:S05]  /*05c0*/  @!P1 BRA `(.L_x_11) ;  /* 0x0000000000d49947 */ /* 0x000fea0003800000 */
[----:B------:R-:W-:Y:S02]  /*05d0*/  ISETP.GE.U32.AND P0, PT, R26, 0x4, PT ;  /* 0x000000041a00780c */ /* 0x000fe40003f06070 */
[----:B------:R-:W-:-:S04]  /*05e0*/  LOP3.LUT R13, R0, 0x3, RZ, 0xc0, !PT ;  /* 0x00000003000d7812 */ /* 0x000fc800078ec0ff */
[----:B------:R-:W-:-:S07]  /*05f0*/  ISETP.NE.AND P1, PT, R13, RZ, PT ;  /* 0x000000ff0d00720c */ /* 0x000fce0003f25270 */
[----:B------:R-:W-:Y:S06]  /*0600*/  @!P0 BRA `(.L_x_14) ;  /* 0x0000000000588947 */ /* 0x000fec0003800000 */
[----:B------:R-:W0:Y:S01]  /*0610*/  LDC.64 R8, c[0x0][0x388] ;  /* 0x0000e200ff087b82 */ /* 0x000e220000000a00 */
[----:B------:R-:W-:Y:S01]  /*0620*/  IMAD R7, R19, R15, R14 ;  /* 0x0000000f13077224 */ /* 0x000fe200078e020e */
[----:B------:R-:W-:-:S06]  /*0630*/  IADD3 R5, PT, PT, R18, R19, RZ ;  /* 0x0000001312057210 */ /* 0x000fcc0007ffe0ff */
[----:B------:R-:W1:Y:S01]  /*0640*/  LDC.64 R2, c[0x0][0x380] ;  /* 0x0000e000ff027b82 */ /* 0x000e620000000a00 */
[----:B0-----:R-:W-:-:S04]  /*0650*/  IMAD.WIDE R8, R7, 0x4, R8 ;  /* 0x0000000407087825 */ /* 0x001fc800078e0208 */
[----:B------:R-:W-:Y:S02]  /*0660*/  IMAD.WIDE R10, R15, 0x4, R8 ;  /* 0x000000040f0a7825 */ /* 0x000fe400078e0208 */
[----:B------:R-:W2:Y:S02]  /*0670*/  LDG.E R8, desc[UR6][R8.64] ;  /* 0x0000000608087981 */ /* 0x000ea4000c1e1900 */
[----:B-1----:R-:W-:-:S04]  /*0680*/  IMAD.WIDE R2, R5, 0x4, R2 ;  /* 0x0000000405027825 */ /* 0x002fc800078e0202 */
[C---:B------:R-:W-:Y:S01]  /*0690*/  IMAD.WIDE R4, R15.reuse, 0x4, R10 ;  /* 0x000000040f047825 */ /* 0x040fe200078e020a */
[----:B------:R-:W2:Y:S04]  /*06a0*/  LDG.E R12, desc[UR6][R2.64] ;  /* 0x00000006020c7981 */ /* 0x000ea8000c1e1900 */
[----:B------:R-:W3:Y:S01]  /*06b0*/  LDG.E R10, desc[UR6][R10.64] ;  /* 0x000000060a0a7981 */ /* 0x000ee2000c1e1900 */
[----:B------:R-:W-:-:S03]  /*06c0*/  IMAD.WIDE R6, R15, 0x4, R4 ;  /* 0x000000040f067825 */ /* 0x000fc600078e0204 */
[----:B------:R-:W3:Y:S04]  /*06d0*/  LDG.E R21, desc[UR6][R2.64+0x4] ;  /* 0x0000040602157981 */ /* 0x000ee8000c1e1900 */
[----:B------:R-:W4:Y:S04]  /*06e0*/  LDG.E R16, desc[UR6][R4.64] ;  /* 0x0000000604107981 */ /* 0x000f28000c1e1900 */
[----:B------:R-:W4:Y:S04]  /*06f0*/  LDG.E R23, desc[UR6][R2.64+0x8] ;  /* 0x0000080602177981 */ /* 0x000f28000c1e1900 */
[----:B------:R-:W5:Y:S04]  /*0700*/  LDG.E R27, desc[UR6][R2.64+0xc] ;  /* 0x00000c06021b7981 */ /* 0x000f68000c1e1900 */
[----:B------:R-:W5:Y:S01]  /*0710*/  LDG.E R6, desc[UR6][R6.64] ;  /* 0x0000000606067981 */ /* 0x000f62000c1e1900 */
[----:B------:R-:W-:Y:S01]  /*0720*/  IADD3 R19, PT, PT, R19, 0x4, RZ ;  /* 0x0000000413137810 */ /* 0x000fe20007ffe0ff */
[----:B--2---:R-:W-:-:S04]  /*0730*/  IMAD R12, R12, R8, R25 ;  /* 0x000000080c0c7224 */ /* 0x004fc800078e0219 */
[----:B---3--:R-:W-:-:S04]  /*0740*/  IMAD R12, R21, R10, R12 ;  /* 0x0000000a150c7224 */ /* 0x008fc800078e020c */
[----:B----4-:R-:W-:-:S04]  /*0750*/  IMAD R12, R23, R16, R12 ;  /* 0x00000010170c7224 */ /* 0x010fc800078e020c */
[----:B-----5:R-:W-:-:S07]  /*0760*/  IMAD R25, R27, R6, R12 ;  /* 0x000000061b197224 */ /* 0x020fce00078e020c */
.L_x_14:
[----:B------:R-:W-:Y:S05]  /*0770*/  @!P1 BRA `(.L_x_11) ;  /* 0x0000000000689947 */ /* 0x000fea0003800000 */
[----:B------:R-:W0:Y:S01]  /*0780*/  LDC.64 R8, c[0x0][0x388] ;  /* 0x0000e200ff087b82 */ /* 0x000e220000000a00 */
[----:B------:R-:W-:Y:S02]  /*0790*/  ISETP.NE.AND P0, PT, R13, 0x1, PT ;  /* 0x000000010d00780c */ /* 0x000fe40003f05270 */
[----:B------:R-:W-:-:S04]  /*07a0*/  LOP3.LUT R0, R0, 0x1, RZ, 0xc0, !PT ;  /* 0x0000000100007812 */ /* 0x000fc800078ec0ff */
[----:B------:R-:W-:Y:S01]  /*07b0*/  ISETP.NE.U32.AND P1, PT, R0, 0x1, PT ;  /* 0x000000010000780c */ /* 0x000fe20003f25070 */
[----:B------:R-:W1:Y:S06]  /*07c0*/  LDC.64 R6, c[0x0][0x380] ;  /* 0x0000e000ff067b82 */ /* 0x000e6c0000000a00 */
[C---:B------:R-:W-:Y:S01]  /*07d0*/  @P0 IMAD R13, R19.reuse, R15, R14 ;  /* 0x0000000f130d0224 */ /* 0x040fe200078e020e */
[----:B------:R-:W-:Y:S01]  /*07e0*/  @P0 IADD3 R11, PT, PT, R18, R19, RZ ;  /* 0x00000013120b0210 */ /* 0x000fe20007ffe0ff */
[----:B------:R-:W2:Y:S01]  /*07f0*/  LDC.64 R4, c[0x0][0x380] ;  /* 0x0000e000ff047b82 */ /* 0x000ea20000000a00 */
[----:B------:R-:W-:-:S07]  /*0800*/  @P0 IADD3 R19, PT, PT, R19, 0x2, RZ ;  /* 0x0000000213130810 */ /* 0x000fce0007ffe0ff */
[----:B------:R-:W3:Y:S01]  /*0810*/  LDC.64 R2, c[0x0][0x388] ;  /* 0x0000e200ff027b82 */ /* 0x000ee20000000a00 */
[----:B0-----:R-:W-:Y:S01]  /*0820*/  @P0 IMAD.WIDE R8, R13, 0x4, R8 ;  /* 0x000000040d080825 */ /* 0x001fe200078e0208 */
[----:B------:R-:W-:-:S03]  /*0830*/  @!P1 IADD3 R13, PT, PT, R18, R19, RZ ;  /* 0x00000013120d9210 */ /* 0x000fc60007ffe0ff */
[----:B------:R-:W-:Y:S01]  /*0840*/  @!P1 IMAD R19, R19, R15, R14 ;  /* 0x0000000f13139224 */ /* 0x000fe200078e020e */
[----:B------:R-:W4:Y:S01]  /*0850*/  @P0 LDG.E R12, desc[UR6][R8.64] ;  /* 0x00000006080c0981 */ /* 0x000f22000c1e1900 */
[----:B-1----:R-:W-:-:S04]  /*0860*/  @P0 IMAD.WIDE R6, R11, 0x4, R6 ;  /* 0x000000040b060825 */ /* 0x002fc800078e0206 */
[----:B------:R-:W-:Y:S01]  /*0870*/  @P0 IMAD.WIDE R10, R15, 0x4, R8 ;  /* 0x000000040f0a0825 */ /* 0x000fe200078e0208 */
[----:B------:R-:W4:Y:S03]  /*0880*/  @P0 LDG.E R0, desc[UR6][R6.64] ;  /* 0x0000000606000981 */ /* 0x000f26000c1e1900 */
[----:B--2---:R-:W-:Y:S01]  /*0890*/  @!P1 IMAD.WIDE R4, R13, 0x4, R4 ;  /* 0x000000040d049825 */ /* 0x004fe200078e0204 */
[----:B------:R-:W2:Y:S04]  /*08a0*/  @P0 LDG.E R15, desc[UR6][R6.64+0x4] ;  /* 0x00000406060f0981 */ /* 0x000ea8000c1e1900 */
[----:B------:R-:W2:Y:S01]  /*08b0*/  @P0 LDG.E R10, desc[UR6][R10.64] ;  /* 0x000000060a0a0981 */ /* 0x000ea2000c1e1900 */
[----:B---3--:R-:W-:-:S03]  /*08c0*/  @!P1 IMAD.WIDE R2, R19, 0x4, R2 ;  /* 0x0000000413029825 */ /* 0x008fc600078e0202 */
[----:B------:R-:W3:Y:S04]  /*08d0*/  @!P1 LDG.E R4, desc[UR6][R4.64] ;  /* 0x0000000604049981 */ /* 0x000ee8000c1e1900 */
[----:B------:R-:W3:Y:S01]  /*08e0*/  @!P1 LDG.E R2, desc[UR6][R2.64] ;  /* 0x0000000602029981 */ /* 0x000ee2000c1e1900 */
[----:B----4-:R-:W-:-:S04]  /*08f0*/  @P0 IMAD R0, R0, R12, R25 ;  /* 0x0000000c00000224 */ /* 0x010fc800078e0219 */
[----:B--2---:R-:W-:-:S04]  /*0900*/  @P0 IMAD R25, R15, R10, R0 ;  /* 0x0000000a0f190224 */ /* 0x004fc800078e0200 */
[----:B---3--:R-:W-:-:S07]  /*0910*/  @!P1 IMAD R25, R4, R2, R25 ;  /* 0x0000000204199224 */ /* 0x008fce00078e0219 */
.L_x_11:
[----:B------:R-:W0:Y:S01]  /*0920*/  LDC.64 R2, c[0x0][0x390] ;  /* 0x0000e400ff027b82 */ /* 0x000e220000000a00 */
[----:B------:R-:W1:Y:S02]  /*0930*/  LDCU UR4, c[0x0][0x398] ;  /* 0x00007300ff0477ac */ /* 0x000e640008000800 */
[----:B-1----:R-:W-:-:S04]  /*0940*/  IMAD R17, R17, UR4, R14 ;  /* 0x0000000411117c24 */ /* 0x002fc8000f8e020e */
[----:B0-----:R-:W-:-:S05]  /*0950*/  IMAD.WIDE R2, R17, 0x4, R2 ;  /* 0x0000000411027825 */ /* 0x001fca00078e0202 */
[----:B------:R-:W-:Y:S01]  /*0960*/  STG.E desc[UR6][R2.64], R25 ;  /* 0x0000001902007986 */ /* 0x000fe2000c101906 */
[----:B------:R-:W-:Y:S05]  /*0970*/  EXIT ;  /* 0x000000000000794d */ /* 0x000fea0003800000 */
.L_x_15:
        /* <DEDUP_REMOVED lines=16> */
.L_x_18:


//--------------------- .nv.shared._Z14matrixMulTiledPiS_S_i --------------------------
	.section	.nv.shared._Z14matrixMulTiledPiS_S_i,"aw",@nobits
	.sectionflags	@""
	.align	4
.nv.shared._Z14matrixMulTiledPiS_S_i:
	.zero		3072


//--------------------- .nv.shared.reserved.0     --------------------------
	.section	.nv.shared.reserved.0,"aw",@nobits
	.weak		__nv_reservedSMEM_offset_0_alias
	.size		__nv_reservedSMEM_offset_0_alias, 0, 64
	.other		__nv_reservedSMEM_offset_0_alias,@"STO_CUDA_RESERVED_SHARED STV_DEFAULT"
__nv_reservedSMEM_offset_0_alias:
	.zero		0
	.zero		64


//--------------------- .nv.constant0._Z14matrixMulTiledPiS_S_i --------------------------
	.section	.nv.constant0._Z14matrixMulTiledPiS_S_i,"a",@progbits
	.sectionflags	@""
	.align	4
.nv.constant0._Z14matrixMulTiledPiS_S_i:
	.zero		924


//--------------------- .nv.constant0._Z11matrixMul2dPiS_S_i --------------------------
	.section	.nv.constant0._Z11matrixMul2dPiS_S_i,"a",@progbits
	.sectionflags	@""
	.align	4
.nv.constant0._Z11matrixMul2dPiS_S_i:
	.zero		924


//--------------------- .nv.constant0._Z9matrixMulPiS_S_iiii --------------------------
	.section	.nv.constant0._Z9matrixMulPiS_S_iiii,"a",@progbits
	.sectionflags	@""
	.align	4
.nv.constant0._Z9matrixMulPiS_S_iiii:
	.zero		936


//--------------------- SYMBOLS --------------------------

	.type		.nv.reservedSmem.offset0,@object
	.size		.nv.reservedSmem.offset0,0x4
	.type		.nv.reservedSmem.cap,@object
	.size		.nv.reservedSmem.cap,0x4
